// auto-generated by cutlass_sweep.gemm — config: {"arch": "sm_100", "cluster_m": 8, "cluster_n": 1, "dtype": "e5m2", "dtype_b": "e5m2", "layout": "nt", "stages": 0, "tile_k": 128, "tile_m": 256, "tile_n": 256}
#include "cutlass/cutlass.h"
#include "cutlass/gemm/collective/collective_builder.hpp"
#include "cutlass/gemm/device/gemm_universal_adapter.h"
#include "cutlass/gemm/kernel/gemm_universal.hpp"
#include "cutlass/epilogue/collective/collective_builder.hpp"

using ElemA = cutlass::float_e5m2_t;
using ElemB = cutlass::float_e5m2_t;
using ElemCD = cutlass::float_e5m2_t;
using Acc  = float;
using TileShape    = cute::Shape<cute::_256, cute::_256, cute::_128>;
using ClusterShape = cute::Shape<cute::_8, cute::_1, cute::_1>;

using CollectiveEpilogue = typename cutlass::epilogue::collective::CollectiveBuilder<
    cutlass::arch::Sm100, cutlass::arch::OpClassTensorOp,
    TileShape, ClusterShape,
    cutlass::epilogue::collective::EpilogueTileAuto,
    Acc, Acc,
    ElemCD, cutlass::layout::RowMajor, 128 / cutlass::sizeof_bits<ElemCD>::value,
    ElemCD, cutlass::layout::RowMajor, 128 / cutlass::sizeof_bits<ElemCD>::value,
    cutlass::epilogue::collective::EpilogueScheduleAuto
  >::CollectiveOp;

using CollectiveMainloop = typename cutlass::gemm::collective::CollectiveBuilder<
    cutlass::arch::Sm100, cutlass::arch::OpClassTensorOp,
    ElemA, cutlass::layout::RowMajor, 128 / cutlass::sizeof_bits<ElemA>::value,
    ElemB, cutlass::layout::ColumnMajor, 128 / cutlass::sizeof_bits<ElemB>::value,
    Acc,
    TileShape, ClusterShape,
    cutlass::gemm::collective::StageCountAutoCarveout<static_cast<int>(sizeof(typename CollectiveEpilogue::SharedStorage))>,
    cutlass::gemm::collective::KernelScheduleAuto
  >::CollectiveOp;

using GemmKernel = cutlass::gemm::kernel::GemmUniversal<
    cute::Shape<int,int,int,int>,
    CollectiveMainloop,
    CollectiveEpilogue
>;
using Gemm = cutlass::gemm::device::GemmUniversalAdapter<GemmKernel>;

// Force the device kernel symbol into the cubin without needing a host main.
auto* _anchor = &cutlass::device_kernel<GemmKernel>;


// ===== COMPILED SASS (sm_100a) =====

	.target	sm_100a

	.elftype	@"ET_EXEC"


//--------------------- .note.nv.tkinfo           --------------------------
	.section	.note.nv.tkinfo,"",@"SHT_NOTE"
	.sectionflags	@"SHF_NOTE_NV_TKINFO"
	.tkinfo
        /*0018*/ 	.word	0x00000002
        /*0030*/ 	.string	""
        /*0030*/ 	.string	"ptxas"
        /*0030*/ 	.string	"Cuda compilation tools, release 13.0, V13.0.88"
        /*0030*/ 	.string	"Build cuda_13.0.r13.0/compiler.36424714_0"
        /*0030*/ 	.string	"-arch sm_100a -m 64 "



//--------------------- .note.nv.cuinfo           --------------------------
	.section	.note.nv.cuinfo,"",@"SHT_NOTE"
	.sectionflags	@"SHF_NOTE_NV_CUINFO"
        /*0018*/ 	.short	0x0002
        /*001a*/ 	.short	0x0064
        /*001c*/ 	.short	0x0082
	.zero		2


//--------------------- .nv.info                  --------------------------
	.section	.nv.info,"",@"SHT_CUDA_INFO"
	.align	4


	//----- nvinfo : EIATTR_REGCOUNT
	.align		4
        /*0000*/ 	.byte	0x04, 0x2f
        /*0002*/ 	.short	(.L_20 - .L_19)
	.align		4
.L_19:
        /*0004*/ 	.word	index@(_ZN7cutlass13device_kernelINS_4gemm6kernel13GemmUniversalIN4cute5tupleIJiiiiEEENS1_10collective13CollectiveMmaINS1_35MainloopSm100TmaUmmaWarpSpecializedILi5ELi2ELi2ENS5_IJNS4_1CILi8EEENSA_ILi1EEESC_EEEEENS5_IJNSA_ILi256EEESF_NSA_ILi128EEEEEENS_12float_e5m2_tENS5_IJlSC_lEEESI_SJ_NS4_8TiledMMAINS4_8MMA_AtomIJNS4_10MMA_TraitsINS4_25SM100_MMA_F8F6F4_2x1SM_SSEJSI_SI_fSF_SF_NS4_17integral_constantINS4_4UMMA5MajorELSQ_0EEESR_NSO_INSP_7ScaleInELSS_0EEEST_EEEEEENS4_6LayoutINS5_IJSC_SC_SC_EEENS5_IJNSA_ILi0EEESY_SY_EEEEENS5_IJNS4_10UnderscoreES11_S11_EEEEENS4_18SM100_TMA_2SM_LOADENS4_14ComposedLayoutINS4_7SwizzleILi3ELi4ELi3EEENS4_18smem_ptr_flag_bitsILi8EEENSW_INS5_IJSB_SG_EEENS5_IJSG_SC_EEEEEEEvNS4_8identityENS4_28SM100_TMA_2SM_LOAD_MULTICASTES1D_vS1E_EENS_8epilogue10collective18CollectiveEpilogueINS1H_23Sm100TmaWarpSpecializedILi4ELi2ELi64ELb0ELb0EEEJNS5_IJSG_SF_SG_EEENS5_IJNSW_ISG_SC_EENSW_INSA_ILi64EEESC_EEEEESI_SJ_SI_SJ_NS1H_6fusion15FusionCallbacksIS1L_NS1R_17LinearCombinationISI_fSI_fLNS_15FloatRoundStyleE2EEES1M_S1Q_JEEENS4_5SM1004TMEM4LOAD26SM100_TMEM_LOAD_32dp32b64xENS4_13SM90_TMA_LOADENS15_INS16_ILi2ELi4ELi3EEES19_NSW_INS5_IJSB_S1O_EEENS5_IJS1O_SC_EEEEEEENS4_39AutoVectorizingCopyWithAssumedAlignmentILi128EEENS4_14SM90_TMA_STOREES26_S28_S28_EEEvvEEEEvNT_6ParamsE)
        /*0008*/ 	.word	0x000000cf


	//----- nvinfo : EIATTR_FRAME_SIZE
	.align		4
.L_20:
        /*000c*/ 	.byte	0x04, 0x11
        /*000e*/ 	.short	(.L_22 - .L_21)
	.align		4
.L_21:
        /*0010*/ 	.word	index@($__internal_2_$__cuda_sm10x_tcgen05_guardrail_trap_unallocated_columns_being_dealloced)
        /*0014*/ 	.word	0x00000000


	//----- nvinfo : EIATTR_FRAME_SIZE
	.align		4
.L_22:
        /*0018*/ 	.byte	0x04, 0x11
        /*001a*/ 	.short	(.L_24 - .L_23)
	.align		4
.L_23:
        /*001c*/ 	.word	index@($__internal_1_$__cuda_sm10x_tcgen05_guardrail_trap_phase_invalid_during_alloc)
        /*0020*/ 	.word	0x00000000


	//----- nvinfo : EIATTR_FRAME_SIZE
	.align		4
.L_24:
        /*0024*/ 	.byte	0x04, 0x11
        /*0026*/ 	.short	(.L_26 - .L_25)
	.align		4
.L_25:
        /*0028*/ 	.word	index@($__internal_0_$__cuda_sm10x_tcgen05_guardrail_trap_col_being_dealloced_not_returned_by_alloc)
        /*002c*/ 	.word	0x00000000


	//----- nvinfo : EIATTR_FRAME_SIZE
	.align		4
.L_26:
        /*0030*/ 	.byte	0x04, 0x11
        /*0032*/ 	.short	(.L_28 - .L_27)
	.align		4
.L_27:
        /*0034*/ 	.word	index@(_ZN7cutlass13device_kernelINS_4gemm6kernel13GemmUniversalIN4cute5tupleIJiiiiEEENS1_10collective13CollectiveMmaINS1_35MainloopSm100TmaUmmaWarpSpecializedILi5ELi2ELi2ENS5_IJNS4_1CILi8EEENSA_ILi1EEESC_EEEEENS5_IJNSA_ILi256EEESF_NSA_ILi128EEEEEENS_12float_e5m2_tENS5_IJlSC_lEEESI_SJ_NS4_8TiledMMAINS4_8MMA_AtomIJNS4_10MMA_TraitsINS4_25SM100_MMA_F8F6F4_2x1SM_SSEJSI_SI_fSF_SF_NS4_17integral_constantINS4_4UMMA5MajorELSQ_0EEESR_NSO_INSP_7ScaleInELSS_0EEEST_EEEEEENS4_6LayoutINS5_IJSC_SC_SC_EEENS5_IJNSA_ILi0EEESY_SY_EEEEENS5_IJNS4_10UnderscoreES11_S11_EEEEENS4_18SM100_TMA_2SM_LOADENS4_14ComposedLayoutINS4_7SwizzleILi3ELi4ELi3EEENS4_18smem_ptr_flag_bitsILi8EEENSW_INS5_IJSB_SG_EEENS5_IJSG_SC_EEEEEEEvNS4_8identityENS4_28SM100_TMA_2SM_LOAD_MULTICASTES1D_vS1E_EENS_8epilogue10collective18CollectiveEpilogueINS1H_23Sm100TmaWarpSpecializedILi4ELi2ELi64ELb0ELb0EEEJNS5_IJSG_SF_SG_EEENS5_IJNSW_ISG_SC_EENSW_INSA_ILi64EEESC_EEEEESI_SJ_SI_SJ_NS1H_6fusion15FusionCallbacksIS1L_NS1R_17LinearCombinationISI_fSI_fLNS_15FloatRoundStyleE2EEES1M_S1Q_JEEENS4_5SM1004TMEM4LOAD26SM100_TMEM_LOAD_32dp32b64xENS4_13SM90_TMA_LOADENS15_INS16_ILi2ELi4ELi3EEES19_NSW_INS5_IJSB_S1O_EEENS5_IJS1O_SC_EEEEEEENS4_39AutoVectorizingCopyWithAssumedAlignmentILi128EEENS4_14SM90_TMA_STOREES26_S28_S28_EEEvvEEEEvNT_6ParamsE)
        /*0038*/ 	.word	0x00000000


	//----- nvinfo : EIATTR_MIN_STACK_SIZE
	.align		4
.L_28:
        /*003c*/ 	.byte	0x04, 0x12
        /*003e*/ 	.short	(.L_30 - .L_29)
	.align		4
.L_29:
        /*0040*/ 	.word	index@(_ZN7cutlass13device_kernelINS_4gemm6kernel13GemmUniversalIN4cute5tupleIJiiiiEEENS1_10collective13CollectiveMmaINS1_35MainloopSm100TmaUmmaWarpSpecializedILi5ELi2ELi2ENS5_IJNS4_1CILi8EEENSA_ILi1EEESC_EEEEENS5_IJNSA_ILi256EEESF_NSA_ILi128EEEEEENS_12float_e5m2_tENS5_IJlSC_lEEESI_SJ_NS4_8TiledMMAINS4_8MMA_AtomIJNS4_10MMA_TraitsINS4_25SM100_MMA_F8F6F4_2x1SM_SSEJSI_SI_fSF_SF_NS4_17integral_constantINS4_4UMMA5MajorELSQ_0EEESR_NSO_INSP_7ScaleInELSS_0EEEST_EEEEEENS4_6LayoutINS5_IJSC_SC_SC_EEENS5_IJNSA_ILi0EEESY_SY_EEEEENS5_IJNS4_10UnderscoreES11_S11_EEEEENS4_18SM100_TMA_2SM_LOADENS4_14ComposedLayoutINS4_7SwizzleILi3ELi4ELi3EEENS4_18smem_ptr_flag_bitsILi8EEENSW_INS5_IJSB_SG_EEENS5_IJSG_SC_EEEEEEEvNS4_8identityENS4_28SM100_TMA_2SM_LOAD_MULTICASTES1D_vS1E_EENS_8epilogue10collective18CollectiveEpilogueINS1H_23Sm100TmaWarpSpecializedILi4ELi2ELi64ELb0ELb0EEEJNS5_IJSG_SF_SG_EEENS5_IJNSW_ISG_SC_EENSW_INSA_ILi64EEESC_EEEEESI_SJ_SI_SJ_NS1H_6fusion15FusionCallbacksIS1L_NS1R_17LinearCombinationISI_fSI_fLNS_15FloatRoundStyleE2EEES1M_S1Q_JEEENS4_5SM1004TMEM4LOAD26SM100_TMEM_LOAD_32dp32b64xENS4_13SM90_TMA_LOADENS15_INS16_ILi2ELi4ELi3EEES19_NSW_INS5_IJSB_S1O_EEENS5_IJS1O_SC_EEEEEEENS4_39AutoVectorizingCopyWithAssumedAlignmentILi128EEENS4_14SM90_TMA_STOREES26_S28_S28_EEEvvEEEEvNT_6ParamsE)
        /*0044*/ 	.word	0x00000000
.L_30:


//--------------------- .nv.compat                --------------------------
	.section	.nv.compat,"",@"SHT_CUDA_COMPAT_INFO"
	.align	4
        /*0000*/ 	.byte	0x02, 0x09, 0x01, 0x00, 0x02, 0x02, 0x02, 0x00, 0x02, 0x05, 0x05, 0x00, 0x03, 0x07, 0x01, 0x01
        /*0010*/ 	.byte	0x02, 0x03, 0x01, 0x00, 0x02, 0x06, 0x01, 0x00, 0x04, 0x0b, 0x08, 0x00, 0x09, 0x00, 0x00, 0x00
        /*0020*/ 	.byte	0x00, 0x00, 0x00, 0x00


//--------------------- .nv.info._ZN7cutlass13device_kernelINS_4gemm6kernel13GemmUniversalIN4cute5tupleIJiiiiEEENS1_10collective13CollectiveMmaINS1_35MainloopSm100TmaUmmaWarpSpecializedILi5ELi2ELi2ENS5_IJNS4_1CILi8EEENSA_ILi1EEESC_EEEEENS5_IJNSA_ILi256EEESF_NSA_ILi128EEEEEENS_12float_e5m2_tENS5_IJlSC_lEEESI_SJ_NS4_8TiledMMAINS4_8MMA_AtomIJNS4_10MMA_TraitsINS4_25SM100_MMA_F8F6F4_2x1SM_SSEJSI_SI_fSF_SF_NS4_17integral_constantINS4_4UMMA5MajorELSQ_0EEESR_NSO_INSP_7ScaleInELSS_0EEEST_EEEEEENS4_6LayoutINS5_IJSC_SC_SC_EEENS5_IJNSA_ILi0EEESY_SY_EEEEENS5_IJNS4_10UnderscoreES11_S11_EEEEENS4_18SM100_TMA_2SM_LOADENS4_14ComposedLayoutINS4_7SwizzleILi3ELi4ELi3EEENS4_18smem_ptr_flag_bitsILi8EEENSW_INS5_IJSB_SG_EEENS5_IJSG_SC_EEEEEEEvNS4_8identityENS4_28SM100_TMA_2SM_LOAD_MULTICASTES1D_vS1E_EENS_8epilogue10collective18CollectiveEpilogueINS1H_23Sm100TmaWarpSpecializedILi4ELi2ELi64ELb0ELb0EEEJNS5_IJSG_SF_SG_EEENS5_IJNSW_ISG_SC_EENSW_INSA_ILi64EEESC_EEEEESI_SJ_SI_SJ_NS1H_6fusion15FusionCallbacksIS1L_NS1R_17LinearCombinationISI_fSI_fLNS_15FloatRoundStyleE2EEES1M_S1Q_JEEENS4_5SM1004TMEM4LOAD26SM100_TMEM_LOAD_32dp32b64xENS4_13SM90_TMA_LOADENS15_INS16_ILi2ELi4ELi3EEES19_NSW_INS5_IJSB_S1O_EEENS5_IJS1O_SC_EEEEEEENS4_39AutoVectorizingCopyWithAssumedAlignmentILi128EEENS4_14SM90_TMA_STOREES26_S28_S28_EEEvvEEEEvNT_6ParamsE --------------------------
	.section	.nv.info._ZN7cutlass13device_kernelINS_4gemm6kernel13GemmUniversalIN4cute5tupleIJiiiiEEENS1_10collective13CollectiveMmaINS1_35MainloopSm100TmaUmmaWarpSpecializedILi5ELi2ELi2ENS5_IJNS4_1CILi8EEENSA_ILi1EEESC_EEEEENS5_IJNSA_ILi256EEESF_NSA_ILi128EEEEEENS_12float_e5m2_tENS5_IJlSC_lEEESI_SJ_NS4_8TiledMMAINS4_8MMA_AtomIJNS4_10MMA_TraitsINS4_25SM100_MMA_F8F6F4_2x1SM_SSEJSI_SI_fSF_SF_NS4_17integral_constantINS4_4UMMA5MajorELSQ_0EEESR_NSO_INSP_7ScaleInELSS_0EEEST_EEEEEENS4_6LayoutINS5_IJSC_SC_SC_EEENS5_IJNSA_ILi0EEESY_SY_EEEEENS5_IJNS4_10UnderscoreES11_S11_EEEEENS4_18SM100_TMA_2SM_LOADENS4_14ComposedLayoutINS4_7SwizzleILi3ELi4ELi3EEENS4_18smem_ptr_flag_bitsILi8EEENSW_INS5_IJSB_SG_EEENS5_IJSG_SC_EEEEEEEvNS4_8identityENS4_28SM100_TMA_2SM_LOAD_MULTICASTES1D_vS1E_EENS_8epilogue10collective18CollectiveEpilogueINS1H_23Sm100TmaWarpSpecializedILi4ELi2ELi64ELb0ELb0EEEJNS5_IJSG_SF_SG_EEENS5_IJNSW_ISG_SC_EENSW_INSA_ILi64EEESC_EEEEESI_SJ_SI_SJ_NS1H_6fusion15FusionCallbacksIS1L_NS1R_17LinearCombinationISI_fSI_fLNS_15FloatRoundStyleE2EEES1M_S1Q_JEEENS4_5SM1004TMEM4LOAD26SM100_TMEM_LOAD_32dp32b64xENS4_13SM90_TMA_LOADENS15_INS16_ILi2ELi4ELi3EEES19_NSW_INS5_IJSB_S1O_EEENS5_IJS1O_SC_EEEEEEENS4_39AutoVectorizingCopyWithAssumedAlignmentILi128EEENS4_14SM90_TMA_STOREES26_S28_S28_EEEvvEEEEvNT_6ParamsE,"",@"SHT_CUDA_INFO"
	.sectionflags	@""
	.align	4


	//----- nvinfo : EIATTR_CUDA_API_VERSION
	.align		4
        /*0000*/ 	.byte	0x04, 0x37
        /*0002*/ 	.short	(.L_32 - .L_31)
.L_31:
        /*0004*/ 	.word	0x00000082


	//----- nvinfo : EIATTR_KPARAM_INFO
	.align		4
.L_32:
        /*0008*/ 	.byte	0x04, 0x17
        /*000a*/ 	.short	(.L_34 - .L_33)
.L_33:
        /*000c*/ 	.word	0x00000000
        /*0010*/ 	.short	0x0000
        /*0012*/ 	.short	0x0000
        /*0014*/ 	.byte	0x00, 0xf0, 0x01, 0x20


	//----- nvinfo : EIATTR_AT_ENTRY_FRAGMENTS
	.align		4
.L_34:
        /*0018*/ 	.byte	0x04, 0x4f
        /*001a*/ 	.short	(.L_36 - .L_35)


	//   ....[0]....
.L_35:
        /*001c*/ 	.word	0x00000007


	//----- nvinfo : EIATTR_RESERVED_SMEM_USED
	.align		4
.L_36:
        /*0020*/ 	.byte	0x01, 0x41
	.zero		2


	//----- nvinfo : EIATTR_SPARSE_MMA_MASK
	.align		4
        /*0024*/ 	.byte	0x03, 0x50
        /*0026*/ 	.short	0x0000


	//----- nvinfo : EIATTR_TCGEN05_2CTA_USED
	.align		4
        /*0028*/ 	.byte	0x01, 0x52
	.zero		2


	//----- nvinfo : EIATTR_MAXREG_COUNT
	.align		4
        /*002c*/ 	.byte	0x03, 0x1b
        /*002e*/ 	.short	0x00ff


	//----- nvinfo : EIATTR_NUM_BARRIERS
	.align		4
        /*0030*/ 	.byte	0x02, 0x4c
        /*0032*/ 	.byte	0x07
	.zero		1


	//----- nvinfo : EIATTR_EXTERNS
	.align		4
        /*0034*/ 	.byte	0x04, 0x0f
        /*0036*/ 	.short	(.L_38 - .L_37)


	//   ....[0]....
	.align		4
.L_37:
        /*0038*/ 	.word	index@(__assertfail)


	//----- nvinfo : EIATTR_MERCURY_ISA_VERSION
	.align		4
.L_38:
        /*003c*/ 	.byte	0x03, 0x5f
        /*003e*/ 	.short	0x0101


	//----- nvinfo : EIATTR_INT_WARP_WIDE_INSTR_OFFSETS
	.align		4
        /*0040*/ 	.byte	0x04, 0x31
        /*0042*/ 	.short	(.L_40 - .L_39)


	//   ....[0]....
.L_39:
        /*0044*/ 	.word	0x00000d50


	//   ....[1]....
        /*0048*/ 	.word	0x00000df0


	//   ....[2]....
        /*004c*/ 	.word	0x00004290


	//   ....[3]....
        /*0050*/ 	.word	0x000042b0


	//   ....[4]....
        /*0054*/ 	.word	0x000042e0


	//   ....[5]....
        /*0058*/ 	.word	0x00004ea0


	//   ....[6]....
        /*005c*/ 	.word	0x00004f00


	//   ....[7]....
        /*0060*/ 	.word	0x00004ff0


	//   ....[8]....
        /*0064*/ 	.word	0x00005070


	//   ....[9]....
        /*0068*/ 	.word	0x00005170


	//   ....[10]....
        /*006c*/ 	.word	0x00005200


	//   ....[11]....
        /*0070*/ 	.word	0x00005300


	//   ....[12]....
        /*0074*/ 	.word	0x000053b0


	//----- nvinfo : EIATTR_COOP_GROUP_MASK_REGIDS
	.align		4
.L_40:
        /*0078*/ 	.byte	0x04, 0x29
        /*007a*/ 	.short	(.L_42 - .L_41)


	//   ....[0]....
.L_41:
        /*007c*/ 	.word	0xffffffff


	//   ....[1]....
        /*0080*/ 	.word	0xffffffff


	//   ....[2]....
        /*0084*/ 	.word	0xffffffff


	//   ....[3]....
        /*0088*/ 	.word	0xffffffff


	//   ....[4]....
        /*008c*/ 	.word	0xffffffff


	//   ....[5]....
        /*0090*/ 	.word	0xffffffff


	//   ....[6]....
        /*0094*/ 	.word	0xffffffff


	//   ....[7]....
        /*0098*/ 	.word	0xffffffff


	//   ....[8]....
        /*009c*/ 	.word	0xffffffff


	//   ....[9]....
        /*00a0*/ 	.word	0xffffffff


	//   ....[10]....
        /*00a4*/ 	.word	0xffffffff


	//   ....[11]....
        /*00a8*/ 	.word	0xffffffff


	//   ....[12]....
        /*00ac*/ 	.word	0xffffffff


	//   ....[13]....
        /*00b0*/ 	.word	0xffffffff


	//----- nvinfo : EIATTR_COOP_GROUP_INSTR_OFFSETS
	.align		4
.L_42:
        /*00b4*/ 	.byte	0x04, 0x28
        /*00b6*/ 	.short	(.L_44 - .L_43)


	//   ....[0]....
.L_43:
        /*00b8*/ 	.word	0x000000b0


	//   ....[1]....
        /*00bc*/ 	.word	0x00000520


	//   ....[2]....
        /*00c0*/ 	.word	0x00000700


	//   ....[3]....
        /*00c4*/ 	.word	0x00000890


	//   ....[4]....
        /*00c8*/ 	.word	0x00000980


	//   ....[5]....
        /*00cc*/ 	.word	0x00000ae0


	//   ....[6]....
        /*00d0*/ 	.word	0x00000c30


	//   ....[7]....
        /*00d4*/ 	.word	0x00000e70


	//   ....[8]....
        /*00d8*/ 	.word	0x00002240


	//   ....[9]....
        /*00dc*/ 	.word	0x00003190


	//   ....[10]....
        /*00e0*/ 	.word	0x00003660


	//   ....[11]....
        /*00e4*/ 	.word	0x00003690


	//   ....[12]....
        /*00e8*/ 	.word	0x00004190


	//   ....[13]....
        /*00ec*/ 	.word	0x000043a0


	//----- nvinfo : EIATTR_VRC_CTA_INIT_COUNT
	.align		4
.L_44:
        /*00f0*/ 	.byte	0x02, 0x4a
        /*00f2*/ 	.byte	0x80
	.zero		1


	//----- nvinfo : EIATTR_SYSCALL_OFFSETS
	.align		4
        /*00f4*/ 	.byte	0x04, 0x46
        /*00f6*/ 	.short	(.L_46 - .L_45)


	//   ....[0]....
.L_45:
        /*00f8*/ 	.word	0x00006030


	//   ....[1]....
        /*00fc*/ 	.word	0x00006170


	//   ....[2]....
        /*0100*/ 	.word	0x00006a00


	//   ....[3]....
        /*0104*/ 	.word	0x00008020


	//   ....[4]....
        /*0108*/ 	.word	0x000095d0


	//   ....[5]....
        /*010c*/ 	.word	0x0000aba0


	//----- nvinfo : EIATTR_MBARRIER_INSTR_OFFSETS
	.align		4
.L_46:
        /*0110*/ 	.byte	0x04, 0x39
        /*0112*/ 	.short	(.L_48 - .L_47)


	//   ....[0]....
.L_47:
        /*0114*/ 	.word	0x00000650
        /*0118*/ 	.word	0x000000ff
        /*011c*/ 	.word	0x00000000
        /*0120*/ 	.short	0x0100
        /*0122*/ 	.byte	0x04
	.zero		1


	//   ....[1]....
        /*0124*/ 	.word	0x00000660
        /*0128*/ 	.word	0x000000ff
        /*012c*/ 	.word	0x00000028
        /*0130*/ 	.short	0x0100
        /*0132*/ 	.byte	0x04
	.zero		1


	//   ....[2]....
        /*0134*/ 	.word	0x00000670
        /*0138*/ 	.word	0x000000ff
        /*013c*/ 	.word	0x00000008
        /*0140*/ 	.short	0x0100
        /*0142*/ 	.byte	0x04
	.zero		1


	//   ....[3]....
        /*0144*/ 	.word	0x00000680
        /*0148*/ 	.word	0x000000ff
        /*014c*/ 	.word	0x00000030
        /*0150*/ 	.short	0x0100
        /*0152*/ 	.byte	0x04
	.zero		1


	//   ....[4]....
        /*0154*/ 	.word	0x00000690
        /*0158*/ 	.word	0x000000ff
        /*015c*/ 	.word	0x00000010
        /*0160*/ 	.short	0x0100
        /*0162*/ 	.byte	0x04
	.zero		1


	//   ....[5]....
        /*0164*/ 	.word	0x000006a0
        /*0168*/ 	.word	0x000000ff
        /*016c*/ 	.word	0x00000038
        /*0170*/ 	.short	0x0100
        /*0172*/ 	.byte	0x04
	.zero		1


	//   ....[6]....
        /*0174*/ 	.word	0x000006b0
        /*0178*/ 	.word	0x000000ff
        /*017c*/ 	.word	0x00000018
        /*0180*/ 	.short	0x0100
        /*0182*/ 	.byte	0x04
	.zero		1


	//   ....[7]....
        /*0184*/ 	.word	0x000006c0
        /*0188*/ 	.word	0x000000ff
        /*018c*/ 	.word	0x00000040
        /*0190*/ 	.short	0x0100
        /*0192*/ 	.byte	0x04
	.zero		1


	//   ....[8]....
        /*0194*/ 	.word	0x000006d0
        /*0198*/ 	.word	0x000000ff
        /*019c*/ 	.word	0x00000020
        /*01a0*/ 	.short	0x0100
        /*01a2*/ 	.byte	0x04
	.zero		1


	//   ....[9]....
        /*01a4*/ 	.word	0x000006e0
        /*01a8*/ 	.word	0x000000ff
        /*01ac*/ 	.word	0x00000048
        /*01b0*/ 	.short	0x0100
        /*01b2*/ 	.byte	0x04
	.zero		1


	//   ....[10]....
        /*01b4*/ 	.word	0x00000800
        /*01b8*/ 	.word	0x000000ff
        /*01bc*/ 	.word	0x00000050
        /*01c0*/ 	.short	0x0100
        /*01c2*/ 	.byte	0x04
	.zero		1


	//   ....[11]....
        /*01c4*/ 	.word	0x00000810
        /*01c8*/ 	.word	0x000000ff
        /*01cc*/ 	.word	0x00000070
        /*01d0*/ 	.short	0x0100
        /*01d2*/ 	.byte	0x04
	.zero		1


	//   ....[12]....
        /*01d4*/ 	.word	0x00000820
        /*01d8*/ 	.word	0x000000ff
        /*01dc*/ 	.word	0x00000058
        /*01e0*/ 	.short	0x0100
        /*01e2*/ 	.byte	0x04
	.zero		1


	//   ....[13]....
        /*01e4*/ 	.word	0x00000830
        /*01e8*/ 	.word	0x000000ff
        /*01ec*/ 	.word	0x00000078
        /*01f0*/ 	.short	0x0100
        /*01f2*/ 	.byte	0x04
	.zero		1


	//   ....[14]....
        /*01f4*/ 	.word	0x00000840
        /*01f8*/ 	.word	0x000000ff
        /*01fc*/ 	.word	0x00000060
        /*0200*/ 	.short	0x0100
        /*0202*/ 	.byte	0x04
	.zero		1


	//   ....[15]....
        /*0204*/ 	.word	0x00000850
        /*0208*/ 	.word	0x000000ff
        /*020c*/ 	.word	0x00000080
        /*0210*/ 	.short	0x0100
        /*0212*/ 	.byte	0x04
	.zero		1


	//   ....[16]....
        /*0214*/ 	.word	0x00000860
        /*0218*/ 	.word	0x000000ff
        /*021c*/ 	.word	0x00000068
        /*0220*/ 	.short	0x0100
        /*0222*/ 	.byte	0x04
	.zero		1


	//   ....[17]....
        /*0224*/ 	.word	0x00000870
        /*0228*/ 	.word	0x000000ff
        /*022c*/ 	.word	0x00000088
        /*0230*/ 	.short	0x0100
        /*0232*/ 	.byte	0x04
	.zero		1


	//   ....[18]....
        /*0234*/ 	.word	0x00000950
        /*0238*/ 	.word	0x000000ff
        /*023c*/ 	.word	0x00000090
        /*0240*/ 	.short	0x0100
        /*0242*/ 	.byte	0x06
	.zero		1


	//   ....[19]....
        /*0244*/ 	.word	0x00000960
        /*0248*/ 	.word	0x000000ff
        /*024c*/ 	.word	0x00000098
        /*0250*/ 	.short	0x0100
        /*0252*/ 	.byte	0x06
	.zero		1


	//   ....[20]....
        /*0254*/ 	.word	0x00000a90
        /*0258*/ 	.word	0x000000ff
        /*025c*/ 	.word	0x000000a0
        /*0260*/ 	.short	0x0100
        /*0262*/ 	.byte	0x06
	.zero		1


	//   ....[21]....
        /*0264*/ 	.word	0x00000aa0
        /*0268*/ 	.word	0x000000ff
        /*026c*/ 	.word	0x000000b0
        /*0270*/ 	.short	0x0100
        /*0272*/ 	.byte	0x06
	.zero		1


	//   ....[22]....
        /*0274*/ 	.word	0x00000ab0
        /*0278*/ 	.word	0x000000ff
        /*027c*/ 	.word	0x000000a8
        /*0280*/ 	.short	0x0100
        /*0282*/ 	.byte	0x06
	.zero		1


	//   ....[23]....
        /*0284*/ 	.word	0x00000ac0
        /*0288*/ 	.word	0x000000ff
        /*028c*/ 	.word	0x000000b8
        /*0290*/ 	.short	0x0100
        /*0292*/ 	.byte	0x06
	.zero		1


	//   ....[24]....
        /*0294*/ 	.word	0x00000be0
        /*0298*/ 	.word	0x000000ff
        /*029c*/ 	.word	0x000000c0
        /*02a0*/ 	.short	0x0100
        /*02a2*/ 	.byte	0x04
	.zero		1


	//   ....[25]....
        /*02a4*/ 	.word	0x00000bf0
        /*02a8*/ 	.word	0x000000ff
        /*02ac*/ 	.word	0x000000d0
        /*02b0*/ 	.short	0x0100
        /*02b2*/ 	.byte	0x04
	.zero		1


	//   ....[26]....
        /*02b4*/ 	.word	0x00000c00
        /*02b8*/ 	.word	0x000000ff
        /*02bc*/ 	.word	0x000000c8
        /*02c0*/ 	.short	0x0100
        /*02c2*/ 	.byte	0x04
	.zero		1


	//   ....[27]....
        /*02c4*/ 	.word	0x00000c10
        /*02c8*/ 	.word	0x000000ff
        /*02cc*/ 	.word	0x000000d8
        /*02d0*/ 	.short	0x0100
        /*02d2*/ 	.byte	0x04
	.zero		1


	//   ....[28]....
        /*02d4*/ 	.word	0x00000d00
        /*02d8*/ 	.word	0x000000ff
        /*02dc*/ 	.word	0x000000e0
        /*02e0*/ 	.short	0x0100
        /*02e2*/ 	.byte	0x04
	.zero		1


	//   ....[29]....
        /*02e4*/ 	.word	0x00000d10
        /*02e8*/ 	.word	0x000000ff
        /*02ec*/ 	.word	0x000000f0
        /*02f0*/ 	.short	0x0100
        /*02f2*/ 	.byte	0x04
	.zero		1


	//   ....[30]....
        /*02f4*/ 	.word	0x00000d20
        /*02f8*/ 	.word	0x000000ff
        /*02fc*/ 	.word	0x000000e8
        /*0300*/ 	.short	0x0100
        /*0302*/ 	.byte	0x04
	.zero		1


	//   ....[31]....
        /*0304*/ 	.word	0x00000d30
        /*0308*/ 	.word	0x000000ff
        /*030c*/ 	.word	0x000000f8
        /*0310*/ 	.short	0x0100
        /*0312*/ 	.byte	0x04
	.zero		1


	//   ....[32]....
        /*0314*/ 	.word	0x00000e30
        /*0318*/ 	.word	0x000000ff
        /*031c*/ 	.word	0x00000100
        /*0320*/ 	.short	0x0100
        /*0322*/ 	.byte	0x06
	.zero		1


	//   ....[33]....
        /*0324*/ 	.word	0x00001a70
        /*0328*/ 	.word	0x00000003
        /*032c*/ 	.word	0x000000f0
        /*0330*/ 	.short	0x010a
        /*0332*/ 	.byte	0xff
	.zero		1


	//   ....[34]....
        /*0334*/ 	.word	0x00001aa0
        /*0338*/ 	.word	0x00000003
        /*033c*/ 	.word	0x000000e0
        /*0340*/ 	.short	0x0101
        /*0342*/ 	.byte	0xff
	.zero		1


	//   ....[35]....
        /*0344*/ 	.word	0x00001b60
        /*0348*/ 	.word	0x000000ff
        /*034c*/ 	.word	0x00000028
        /*0350*/ 	.short	0x010a
        /*0352*/ 	.byte	0x04
	.zero		1


	//   ....[36]....
        /*0354*/ 	.word	0x00001c20
        /*0358*/ 	.word	0x000000ff
        /*035c*/ 	.word	0x00000028
        /*0360*/ 	.short	0x010a
        /*0362*/ 	.byte	0x21
	.zero		1


	//   ....[37]....
        /*0364*/ 	.word	0x00001dd0
        /*0368*/ 	.word	0x000000ff
        /*036c*/ 	.word	0x00000028
        /*0370*/ 	.short	0x010a
        /*0372*/ 	.byte	0x05
	.zero		1


	//   ....[38]....
        /*0374*/ 	.word	0x00001ee0
        /*0378*/ 	.word	0x000000ff
        /*037c*/ 	.word	0x00000098
        /*0380*/ 	.short	0x0101
        /*0382*/ 	.byte	0x06
	.zero		1


	//   ....[39]....
        /*0384*/ 	.word	0x00001f00
        /*0388*/ 	.word	0x000000ff
        /*038c*/ 	.word	0x00000028
        /*0390*/ 	.short	0x010a
        /*0392*/ 	.byte	0x04
	.zero		1


	//   ....[40]....
        /*0394*/ 	.word	0x00001f80
        /*0398*/ 	.word	0x000000ff
        /*039c*/ 	.word	0x00000028
        /*03a0*/ 	.short	0x010a
        /*03a2*/ 	.byte	0x11
	.zero		1


	//   ....[41]....
        /*03a4*/ 	.word	0x00002110
        /*03a8*/ 	.word	0x000000ff
        /*03ac*/ 	.word	0x00000028
        /*03b0*/ 	.short	0x010a
        /*03b2*/ 	.byte	0x05
	.zero		1


	//   ....[42]....
        /*03b4*/ 	.word	0x00002270
        /*03b8*/ 	.word	0x00000003
        /*03bc*/ 	.word	0x000000a0
        /*03c0*/ 	.short	0x010a
        /*03c2*/ 	.byte	0xff
	.zero		1


	//   ....[43]....
        /*03c4*/ 	.word	0x000023c0
        /*03c8*/ 	.word	0x00000000
        /*03cc*/ 	.word	0x00000000
        /*03d0*/ 	.short	0x0101
        /*03d2*/ 	.byte	0xff
	.zero		1


	//   ....[44]....
        /*03d4*/ 	.word	0x00002980
        /*03d8*/ 	.word	0x000000ff
        /*03dc*/ 	.word	0x00000000
        /*03e0*/ 	.short	0x010a
        /*03e2*/ 	.byte	0x04
	.zero		1


	//   ....[45]....
        /*03e4*/ 	.word	0x00002a10
        /*03e8*/ 	.word	0x000000ff
        /*03ec*/ 	.word	0x00000000
        /*03f0*/ 	.short	0x010a
        /*03f2*/ 	.byte	0x05
	.zero		1


	//   ....[46]....
        /*03f4*/ 	.word	0x00002aa0
        /*03f8*/ 	.word	0x000000ff
        /*03fc*/ 	.word	0x00000000
        /*0400*/ 	.short	0x010a
        /*0402*/ 	.byte	0x05
	.zero		1


	//   ....[47]....
        /*0404*/ 	.word	0x00002b30
        /*0408*/ 	.word	0x000000ff
        /*040c*/ 	.word	0x00000000
        /*0410*/ 	.short	0x010a
        /*0412*/ 	.byte	0x05
	.zero		1


	//   ....[48]....
        /*0414*/ 	.word	0x00002bd0
        /*0418*/ 	.word	0x00000000
        /*041c*/ 	.word	0x00000000
        /*0420*/ 	.short	0x010a
        /*0422*/ 	.byte	0xff
	.zero		1


	//   ....[49]....
        /*0424*/ 	.word	0x00002cf0
        /*0428*/ 	.word	0x00000000
        /*042c*/ 	.word	0x000000e0
        /*0430*/ 	.short	0x010a
        /*0432*/ 	.byte	0xff
	.zero		1


	//   ....[50]....
        /*0434*/ 	.word	0x00002d60
        /*0438*/ 	.word	0x00000004
        /*043c*/ 	.word	0x00000000
        /*0440*/ 	.short	0x0101
        /*0442*/ 	.byte	0xff
	.zero		1


	//   ....[51]....
        /*0444*/ 	.word	0x00002d80
        /*0448*/ 	.word	0x000000ff
        /*044c*/ 	.word	0x000000b0
        /*0450*/ 	.short	0x010a
        /*0452*/ 	.byte	0x04
	.zero		1


	//   ....[52]....
        /*0454*/ 	.word	0x00002ea0
        /*0458*/ 	.word	0x00000000
        /*045c*/ 	.word	0x000000a0
        /*0460*/ 	.short	0x010a
        /*0462*/ 	.byte	0xff
	.zero		1


	//   ....[53]....
        /*0464*/ 	.word	0x00002fa0
        /*0468*/ 	.word	0x00000000
        /*046c*/ 	.word	0x00000000
        /*0470*/ 	.short	0x0101
        /*0472*/ 	.byte	0xff
	.zero		1


	//   ....[54]....
        /*0474*/ 	.word	0x00003030
        /*0478*/ 	.word	0x000000ff
        /*047c*/ 	.word	0x000000b0
        /*0480*/ 	.short	0x0106
        /*0482*/ 	.byte	0x04
	.zero		1


	//   ....[55]....
        /*0484*/ 	.word	0x00003050
        /*0488*/ 	.word	0x000000ff
        /*048c*/ 	.word	0x000000b0
        /*0490*/ 	.short	0x010a
        /*0492*/ 	.byte	0x04
	.zero		1


	//   ....[56]....
        /*0494*/ 	.word	0x000030e0
        /*0498*/ 	.word	0x000000ff
        /*049c*/ 	.word	0x000000b0
        /*04a0*/ 	.short	0x0106
        /*04a2*/ 	.byte	0x07
	.zero		1


	//   ....[57]....
        /*04a4*/ 	.word	0x00003120
        /*04a8*/ 	.word	0x00000000
        /*04ac*/ 	.word	0x000000b0
        /*04b0*/ 	.short	0x010a
        /*04b2*/ 	.byte	0xff
	.zero		1


	//   ....[58]....
        /*04b4*/ 	.word	0x00003360
        /*04b8*/ 	.word	0x000000ff
        /*04bc*/ 	.word	0x00000008
        /*04c0*/ 	.short	0x010a
        /*04c2*/ 	.byte	0x05
	.zero		1


	//   ....[59]....
        /*04c4*/ 	.word	0x00003380
        /*04c8*/ 	.word	0x000000ff
        /*04cc*/ 	.word	0x00000008
        /*04d0*/ 	.short	0x010a
        /*04d2*/ 	.byte	0x05
	.zero		1


	//   ....[60]....
        /*04d4*/ 	.word	0x00003510
        /*04d8*/ 	.word	0x000000ff
        /*04dc*/ 	.word	0x00000008
        /*04e0*/ 	.short	0x010a
        /*04e2*/ 	.byte	0x05
	.zero		1


	//   ....[61]....
        /*04e4*/ 	.word	0x00003530
        /*04e8*/ 	.word	0x000000ff
        /*04ec*/ 	.word	0x00000008
        /*04f0*/ 	.short	0x010a
        /*04f2*/ 	.byte	0x05
	.zero		1


	//   ....[62]....
        /*04f4*/ 	.word	0x000035f0
        /*04f8*/ 	.word	0x000000ff
        /*04fc*/ 	.word	0x00000000
        /*0500*/ 	.short	0x0101
        /*0502*/ 	.byte	0x04
	.zero		1


	//   ....[63]....
        /*0504*/ 	.word	0x00003930
        /*0508*/ 	.word	0x00000000
        /*050c*/ 	.word	0x000000a0
        /*0510*/ 	.short	0x010a
        /*0512*/ 	.byte	0xff
	.zero		1


	//   ....[64]....
        /*0514*/ 	.word	0x000039f0
        /*0518*/ 	.word	0x00000000
        /*051c*/ 	.word	0x00000000
        /*0520*/ 	.short	0x0101
        /*0522*/ 	.byte	0xff
	.zero		1


	//   ....[65]....
        /*0524*/ 	.word	0x00003ab0
        /*0528*/ 	.word	0x000000ff
        /*052c*/ 	.word	0x00000000
        /*0530*/ 	.short	0x010a
        /*0532*/ 	.byte	0x04
	.zero		1


	//   ....[66]....
        /*0534*/ 	.word	0x00003ac0
        /*0538*/ 	.word	0x000000ff
        /*053c*/ 	.word	0x000000d0
        /*0540*/ 	.short	0x010a
        /*0542*/ 	.byte	0x1f
	.zero		1


	//   ....[67]....
        /*0544*/ 	.word	0x00003b70
        /*0548*/ 	.word	0x000000ff
        /*054c*/ 	.word	0x00000000
        /*0550*/ 	.short	0x010a
        /*0552*/ 	.byte	0x05
	.zero		1


	//   ....[68]....
        /*0554*/ 	.word	0x00003ca0
        /*0558*/ 	.word	0x000000ff
        /*055c*/ 	.word	0x00000000
        /*0560*/ 	.short	0x010a
        /*0562*/ 	.byte	0x04
	.zero		1


	//   ....[69]....
        /*0564*/ 	.word	0x00003fa0
        /*0568*/ 	.word	0x000000ff
        /*056c*/ 	.word	0x00000000
        /*0570*/ 	.short	0x010a
        /*0572*/ 	.byte	0x04
	.zero		1


	//   ....[70]....
        /*0574*/ 	.word	0x00004040
        /*0578*/ 	.word	0x00000000
        /*057c*/ 	.word	0x00000000
        /*0580*/ 	.short	0x010a
        /*0582*/ 	.byte	0xff
	.zero		1


	//   ....[71]....
        /*0584*/ 	.word	0x00004080
        /*0588*/ 	.word	0x00000000
        /*058c*/ 	.word	0x00000000
        /*0590*/ 	.short	0x010a
        /*0592*/ 	.byte	0xff
	.zero		1


	//   ....[72]....
        /*0594*/ 	.word	0x000040f0
        /*0598*/ 	.word	0x000000ff
        /*059c*/ 	.word	0x00000000
        /*05a0*/ 	.short	0x0101
        /*05a2*/ 	.byte	0x04
	.zero		1


	//   ....[73]....
        /*05a4*/ 	.word	0x00004130
        /*05a8*/ 	.word	0x000000ff
        /*05ac*/ 	.word	0x00000100
        /*05b0*/ 	.short	0x010a
        /*05b2*/ 	.byte	0x1a
	.zero		1


	//   ....[74]....
        /*05b4*/ 	.word	0x00004180
        /*05b8*/ 	.word	0x000000ff
        /*05bc*/ 	.word	0x00000000
        /*05c0*/ 	.short	0x0101
        /*05c2*/ 	.byte	0x04
	.zero		1


	//   ....[75]....
        /*05c4*/ 	.word	0x00004660
        /*05c8*/ 	.word	0x00000008
        /*05cc*/ 	.word	0x000000a0
        /*05d0*/ 	.short	0x010a
        /*05d2*/ 	.byte	0xff
	.zero		1


	//   ....[76]....
        /*05d4*/ 	.word	0x000047d0
        /*05d8*/ 	.word	0x00000000
        /*05dc*/ 	.word	0x00000000
        /*05e0*/ 	.short	0x0101
        /*05e2*/ 	.byte	0xff
	.zero		1


	//   ....[77]....
        /*05e4*/ 	.word	0x00004cb0
        /*05e8*/ 	.word	0x000000ff
        /*05ec*/ 	.word	0x00000098
        /*05f0*/ 	.short	0x010a
        /*05f2*/ 	.byte	0x15
	.zero		1


	//   ....[78]....
        /*05f4*/ 	.word	0x00004e40
        /*05f8*/ 	.word	0x000000ff
        /*05fc*/ 	.word	0x00000070
        /*0600*/ 	.short	0x010a
        /*0602*/ 	.byte	0x15
	.zero		1


	//   ....[79]....
        /*0604*/ 	.word	0x00004f90
        /*0608*/ 	.word	0x000000ff
        /*060c*/ 	.word	0x00000050
        /*0610*/ 	.short	0x010b
        /*0612*/ 	.byte	0x15
	.zero		1


	//   ....[80]....
        /*0614*/ 	.word	0x00004fb0
        /*0618*/ 	.word	0x000000ff
        /*061c*/ 	.word	0x00000000
        /*0620*/ 	.short	0x0101
        /*0622*/ 	.byte	0x04
	.zero		1


	//   ....[81]....
        /*0624*/ 	.word	0x00004fc0
        /*0628*/ 	.word	0x000000ff
        /*062c*/ 	.word	0x00000078
        /*0630*/ 	.short	0x010a
        /*0632*/ 	.byte	0x15
	.zero		1


	//   ....[82]....
        /*0634*/ 	.word	0x00005110
        /*0638*/ 	.word	0x000000ff
        /*063c*/ 	.word	0x00000058
        /*0640*/ 	.short	0x010b
        /*0642*/ 	.byte	0x15
	.zero		1


	//   ....[83]....
        /*0644*/ 	.word	0x00005130
        /*0648*/ 	.word	0x000000ff
        /*064c*/ 	.word	0x00000000
        /*0650*/ 	.short	0x0101
        /*0652*/ 	.byte	0x04
	.zero		1


	//   ....[84]....
        /*0654*/ 	.word	0x00005140
        /*0658*/ 	.word	0x000000ff
        /*065c*/ 	.word	0x00000080
        /*0660*/ 	.short	0x010a
        /*0662*/ 	.byte	0x15
	.zero		1


	//   ....[85]....
        /*0664*/ 	.word	0x000052a0
        /*0668*/ 	.word	0x000000ff
        /*066c*/ 	.word	0x00000060
        /*0670*/ 	.short	0x010b
        /*0672*/ 	.byte	0x15
	.zero		1


	//   ....[86]....
        /*0674*/ 	.word	0x000052c0
        /*0678*/ 	.word	0x000000ff
        /*067c*/ 	.word	0x00000000
        /*0680*/ 	.short	0x0101
        /*0682*/ 	.byte	0x04
	.zero		1


	//   ....[87]....
        /*0684*/ 	.word	0x000052d0
        /*0688*/ 	.word	0x000000ff
        /*068c*/ 	.word	0x00000088
        /*0690*/ 	.short	0x010a
        /*0692*/ 	.byte	0x15
	.zero		1


	//   ....[88]....
        /*0694*/ 	.word	0x000054d0
        /*0698*/ 	.word	0x000000ff
        /*069c*/ 	.word	0x00000068
        /*06a0*/ 	.short	0x010b
        /*06a2*/ 	.byte	0x15
	.zero		1


	//   ....[89]....
        /*06a4*/ 	.word	0x000054e0
        /*06a8*/ 	.word	0x000000ff
        /*06ac*/ 	.word	0x00000000
        /*06b0*/ 	.short	0x0101
        /*06b2*/ 	.byte	0x29
	.zero		1


	//   ....[90]....
        /*06b4*/ 	.word	0x00005510
        /*06b8*/ 	.word	0x000000ff
        /*06bc*/ 	.word	0x00000070
        /*06c0*/ 	.short	0x010a
        /*06c2*/ 	.byte	0x15
	.zero		1


	//   ....[91]....
        /*06c4*/ 	.word	0x00005530
        /*06c8*/ 	.word	0x000000ff
        /*06cc*/ 	.word	0x00000078
        /*06d0*/ 	.short	0x010a
        /*06d2*/ 	.byte	0x15
	.zero		1


	//   ....[92]....
        /*06d4*/ 	.word	0x00005550
        /*06d8*/ 	.word	0x000000ff
        /*06dc*/ 	.word	0x00000080
        /*06e0*/ 	.short	0x010a
        /*06e2*/ 	.byte	0x15
	.zero		1


	//   ....[93]....
        /*06e4*/ 	.word	0x00005590
        /*06e8*/ 	.word	0x00000000
        /*06ec*/ 	.word	0x00000088
        /*06f0*/ 	.short	0x010a
        /*06f2*/ 	.byte	0xff
	.zero		1


	//   ....[94]....
        /*06f4*/ 	.word	0x000058c0
        /*06f8*/ 	.word	0x00000003
        /*06fc*/ 	.word	0x000000a0
        /*0700*/ 	.short	0x010a
        /*0702*/ 	.byte	0xff
	.zero		1


	//   ....[95]....
        /*0704*/ 	.word	0x00005a40
        /*0708*/ 	.word	0x00000000
        /*070c*/ 	.word	0x00000000
        /*0710*/ 	.short	0x0101
        /*0712*/ 	.byte	0xff
	.zero		1


	//   ....[96]....
        /*0714*/ 	.word	0x000065a0
        /*0718*/ 	.word	0x00000003
        /*071c*/ 	.word	0x00000050
        /*0720*/ 	.short	0x010a
        /*0722*/ 	.byte	0xff
	.zero		1


	//   ....[97]....
        /*0724*/ 	.word	0x000065e0
        /*0728*/ 	.word	0x000000a3
        /*072c*/ 	.word	0x000000c0
        /*0730*/ 	.short	0x010a
        /*0732*/ 	.byte	0xff
	.zero		1


	//   ....[98]....
        /*0734*/ 	.word	0x00006710
        /*0738*/ 	.word	0x00000003
        /*073c*/ 	.word	0x00000050
        /*0740*/ 	.short	0x010a
        /*0742*/ 	.byte	0xff
	.zero		1


	//   ....[99]....
        /*0744*/ 	.word	0x00006850
        /*0748*/ 	.word	0x00000000
        /*074c*/ 	.word	0x00000000
        /*0750*/ 	.short	0x0101
        /*0752*/ 	.byte	0xff
	.zero		1


	//   ....[100]....
        /*0754*/ 	.word	0x000068d0
        /*0758*/ 	.word	0x000000a3
        /*075c*/ 	.word	0x000000c0
        /*0760*/ 	.short	0x010a
        /*0762*/ 	.byte	0xff
	.zero		1


	//   ....[101]....
        /*0764*/ 	.word	0x00007c80
        /*0768*/ 	.word	0x000000bf
        /*076c*/ 	.word	0x00000050
        /*0770*/ 	.short	0x010a
        /*0772*/ 	.byte	0xff
	.zero		1


	//   ....[102]....
        /*0774*/ 	.word	0x00007d50
        /*0778*/ 	.word	0x000000bf
        /*077c*/ 	.word	0x00000050
        /*0780*/ 	.short	0x010a
        /*0782*/ 	.byte	0xff
	.zero		1


	//   ....[103]....
        /*0784*/ 	.word	0x00007e90
        /*0788*/ 	.word	0x00000000
        /*078c*/ 	.word	0x00000000
        /*0790*/ 	.short	0x0101
        /*0792*/ 	.byte	0xff
	.zero		1


	//   ....[104]....
        /*0794*/ 	.word	0x00009230
        /*0798*/ 	.word	0x00000000
        /*079c*/ 	.word	0x00000050
        /*07a0*/ 	.short	0x010a
        /*07a2*/ 	.byte	0xff
	.zero		1


	//   ....[105]....
        /*07a4*/ 	.word	0x00009300
        /*07a8*/ 	.word	0x00000000
        /*07ac*/ 	.word	0x00000050
        /*07b0*/ 	.short	0x010a
        /*07b2*/ 	.byte	0xff
	.zero		1


	//   ....[106]....
        /*07b4*/ 	.word	0x00009440
        /*07b8*/ 	.word	0x00000000
        /*07bc*/ 	.word	0x00000000
        /*07c0*/ 	.short	0x0101
        /*07c2*/ 	.byte	0xff
	.zero		1


	//   ....[107]....
        /*07c4*/ 	.word	0x0000a810
        /*07c8*/ 	.word	0x00000000
        /*07cc*/ 	.word	0x00000050
        /*07d0*/ 	.short	0x010a
        /*07d2*/ 	.byte	0xff
	.zero		1


	//   ....[108]....
        /*07d4*/ 	.word	0x0000a8e0
        /*07d8*/ 	.word	0x00000000
        /*07dc*/ 	.word	0x00000050
        /*07e0*/ 	.short	0x010a
        /*07e2*/ 	.byte	0xff
	.zero		1


	//   ....[109]....
        /*07e4*/ 	.word	0x0000aa20
        /*07e8*/ 	.word	0x00000000
        /*07ec*/ 	.word	0x00000000
        /*07f0*/ 	.short	0x0101
        /*07f2*/ 	.byte	0xff
	.zero		1


	//   ....[110]....
        /*07f4*/ 	.word	0x0000ae50
        /*07f8*/ 	.word	0x000000a3
        /*07fc*/ 	.word	0x00000000
        /*0800*/ 	.short	0x0101
        /*0802*/ 	.byte	0xff
	.zero		1


	//   ....[111]....
        /*0804*/ 	.word	0x0000bec0
        /*0808*/ 	.word	0x00000003
        /*080c*/ 	.word	0x000000f0
        /*0810*/ 	.short	0x010a
        /*0812*/ 	.byte	0xff
	.zero		1


	//   ....[112]....
        /*0814*/ 	.word	0x0000bf20
        /*0818*/ 	.word	0x00000000
        /*081c*/ 	.word	0x00000028
        /*0820*/ 	.short	0x010a
        /*0822*/ 	.byte	0xff
	.zero		1


	//   ....[113]....
        /*0824*/ 	.word	0x0000bf80
        /*0828*/ 	.word	0x00000000
        /*082c*/ 	.word	0x00000028
        /*0830*/ 	.short	0x010a
        /*0832*/ 	.byte	0xff
	.zero		1


	//   ....[114]....
        /*0834*/ 	.word	0x0000bfd0
        /*0838*/ 	.word	0x00000003
        /*083c*/ 	.word	0x000000a0
        /*0840*/ 	.short	0x010a
        /*0842*/ 	.byte	0xff
	.zero		1


	//   ....[115]....
        /*0844*/ 	.word	0x0000c030
        /*0848*/ 	.word	0x00000000
        /*084c*/ 	.word	0x00000000
        /*0850*/ 	.short	0x010a
        /*0852*/ 	.byte	0xff
	.zero		1


	//   ....[116]....
        /*0854*/ 	.word	0x0000c090
        /*0858*/ 	.word	0x00000000
        /*085c*/ 	.word	0x00000000
        /*0860*/ 	.short	0x010a
        /*0862*/ 	.byte	0xff
	.zero		1


	//   ....[117]....
        /*0864*/ 	.word	0x0000c0f0
        /*0868*/ 	.word	0x00000000
        /*086c*/ 	.word	0x00000000
        /*0870*/ 	.short	0x010a
        /*0872*/ 	.byte	0xff
	.zero		1


	//   ....[118]....
        /*0874*/ 	.word	0x0000c150
        /*0878*/ 	.word	0x00000000
        /*087c*/ 	.word	0x00000000
        /*0880*/ 	.short	0x010a
        /*0882*/ 	.byte	0xff
	.zero		1


	//   ....[119]....
        /*0884*/ 	.word	0x0000c1a0
        /*0888*/ 	.word	0x00000000
        /*088c*/ 	.word	0x000000e0
        /*0890*/ 	.short	0x010a
        /*0892*/ 	.byte	0xff
	.zero		1


	//   ....[120]....
        /*0894*/ 	.word	0x0000c200
        /*0898*/ 	.word	0x00000000
        /*089c*/ 	.word	0x000000b0
        /*08a0*/ 	.short	0x010a
        /*08a2*/ 	.byte	0xff
	.zero		1


	//   ....[121]....
        /*08a4*/ 	.word	0x0000c250
        /*08a8*/ 	.word	0x00000000
        /*08ac*/ 	.word	0x000000a0
        /*08b0*/ 	.short	0x010a
        /*08b2*/ 	.byte	0xff
	.zero		1


	//   ....[122]....
        /*08b4*/ 	.word	0x0000c2b0
        /*08b8*/ 	.word	0x00000000
        /*08bc*/ 	.word	0x000000b0
        /*08c0*/ 	.short	0x010a
        /*08c2*/ 	.byte	0xff
	.zero		1


	//   ....[123]....
        /*08c4*/ 	.word	0x0000c310
        /*08c8*/ 	.word	0x00000005
        /*08cc*/ 	.word	0x00000008
        /*08d0*/ 	.short	0x010a
        /*08d2*/ 	.byte	0xff
	.zero		1


	//   ....[124]....
        /*08d4*/ 	.word	0x0000c400
        /*08d8*/ 	.word	0x00000003
        /*08dc*/ 	.word	0x00000008
        /*08e0*/ 	.short	0x010a
        /*08e2*/ 	.byte	0xff
	.zero		1


	//   ....[125]....
        /*08e4*/ 	.word	0x0000c450
        /*08e8*/ 	.word	0x00000000
        /*08ec*/ 	.word	0x000000a0
        /*08f0*/ 	.short	0x010a
        /*08f2*/ 	.byte	0xff
	.zero		1


	//   ....[126]....
        /*08f4*/ 	.word	0x0000c4b0
        /*08f8*/ 	.word	0x00000000
        /*08fc*/ 	.word	0x000000d0
        /*0900*/ 	.short	0x010a
        /*0902*/ 	.byte	0xff
	.zero		1


	//   ....[127]....
        /*0904*/ 	.word	0x0000c510
        /*0908*/ 	.word	0x00000000
        /*090c*/ 	.word	0x00000000
        /*0910*/ 	.short	0x010a
        /*0912*/ 	.byte	0xff
	.zero		1


	//   ....[128]....
        /*0914*/ 	.word	0x0000c570
        /*0918*/ 	.word	0x00000000
        /*091c*/ 	.word	0x00000000
        /*0920*/ 	.short	0x010a
        /*0922*/ 	.byte	0xff
	.zero		1


	//   ....[129]....
        /*0924*/ 	.word	0x0000c5d0
        /*0928*/ 	.word	0x00000000
        /*092c*/ 	.word	0x00000100
        /*0930*/ 	.short	0x010a
        /*0932*/ 	.byte	0xff
	.zero		1


	//   ....[130]....
        /*0934*/ 	.word	0x0000c620
        /*0938*/ 	.word	0x00000008
        /*093c*/ 	.word	0x000000a0
        /*0940*/ 	.short	0x010a
        /*0942*/ 	.byte	0xff
	.zero		1


	//   ....[131]....
        /*0944*/ 	.word	0x0000c680
        /*0948*/ 	.word	0x00000000
        /*094c*/ 	.word	0x00000098
        /*0950*/ 	.short	0x010a
        /*0952*/ 	.byte	0xff
	.zero		1


	//   ....[132]....
        /*0954*/ 	.word	0x0000c6e0
        /*0958*/ 	.word	0x00000005
        /*095c*/ 	.word	0x00000070
        /*0960*/ 	.short	0x010a
        /*0962*/ 	.byte	0xff
	.zero		1


	//   ....[133]....
        /*0964*/ 	.word	0x0000c740
        /*0968*/ 	.word	0x00000005
        /*096c*/ 	.word	0x00000078
        /*0970*/ 	.short	0x010a
        /*0972*/ 	.byte	0xff
	.zero		1


	//   ....[134]....
        /*0974*/ 	.word	0x0000c7a0
        /*0978*/ 	.word	0x00000005
        /*097c*/ 	.word	0x00000080
        /*0980*/ 	.short	0x010a
        /*0982*/ 	.byte	0xff
	.zero		1


	//   ....[135]....
        /*0984*/ 	.word	0x0000c800
        /*0988*/ 	.word	0x00000005
        /*098c*/ 	.word	0x00000088
        /*0990*/ 	.short	0x010a
        /*0992*/ 	.byte	0xff
	.zero		1


	//   ....[136]....
        /*0994*/ 	.word	0x0000c860
        /*0998*/ 	.word	0x00000000
        /*099c*/ 	.word	0x00000070
        /*09a0*/ 	.short	0x010a
        /*09a2*/ 	.byte	0xff
	.zero		1


	//   ....[137]....
        /*09a4*/ 	.word	0x0000c8c0
        /*09a8*/ 	.word	0x00000000
        /*09ac*/ 	.word	0x00000078
        /*09b0*/ 	.short	0x010a
        /*09b2*/ 	.byte	0xff
	.zero		1


	//   ....[138]....
        /*09b4*/ 	.word	0x0000c920
        /*09b8*/ 	.word	0x00000000
        /*09bc*/ 	.word	0x00000080
        /*09c0*/ 	.short	0x010a
        /*09c2*/ 	.byte	0xff
	.zero		1


	//   ....[139]....
        /*09c4*/ 	.word	0x0000c970
        /*09c8*/ 	.word	0x00000003
        /*09cc*/ 	.word	0x000000a0
        /*09d0*/ 	.short	0x010a
        /*09d2*/ 	.byte	0xff
	.zero		1


	//   ....[140]....
        /*09d4*/ 	.word	0x0000c9c0
        /*09d8*/ 	.word	0x00000003
        /*09dc*/ 	.word	0x00000050
        /*09e0*/ 	.short	0x010a
        /*09e2*/ 	.byte	0xff
	.zero		1


	//   ....[141]....
        /*09e4*/ 	.word	0x0000ca10
        /*09e8*/ 	.word	0x000000a3
        /*09ec*/ 	.word	0x000000c0
        /*09f0*/ 	.short	0x010a
        /*09f2*/ 	.byte	0xff
	.zero		1


	//   ....[142]....
        /*09f4*/ 	.word	0x0000ca60
        /*09f8*/ 	.word	0x000000bf
        /*09fc*/ 	.word	0x00000050
        /*0a00*/ 	.short	0x010a
        /*0a02*/ 	.byte	0xff
	.zero		1


	//   ....[143]....
        /*0a04*/ 	.word	0x0000cab0
        /*0a08*/ 	.word	0x00000000
        /*0a0c*/ 	.word	0x00000050
        /*0a10*/ 	.short	0x010a
        /*0a12*/ 	.byte	0xff
	.zero		1


	//   ....[144]....
        /*0a14*/ 	.word	0x0000cb00
        /*0a18*/ 	.word	0x00000000
        /*0a1c*/ 	.word	0x00000050
        /*0a20*/ 	.short	0x010a
        /*0a22*/ 	.byte	0xff
	.zero		1


	//----- nvinfo : EIATTR_NUM_MBARRIERS
	.align		4
.L_48:
        /*0a24*/ 	.byte	0x03, 0x38
        /*0a26*/ 	.short	0x0021


	//----- nvinfo : EIATTR_EXIT_INSTR_OFFSETS
	.align		4
        /*0a28*/ 	.byte	0x04, 0x1c
        /*0a2a*/ 	.short	(.L_50 - .L_49)


	//   ....[0]....
.L_49:
        /*0a2c*/ 	.word	0x00002c00


	//   ....[1]....
        /*0a30*/ 	.word	0x000030f0


	//   ....[2]....
        /*0a34*/ 	.word	0x00003150


	//   ....[3]....
        /*0a38*/ 	.word	0x000043b0


	//   ....[4]....
        /*0a3c*/ 	.word	0x000055c0


	//   ....[5]....
        /*0a40*/ 	.word	0x00005600


	//   ....[6]....
        /*0a44*/ 	.word	0x0000beb0


	//----- nvinfo : EIATTR_MAX_THREADS
	.align		4
.L_50:
        /*0a48*/ 	.byte	0x04, 0x05
        /*0a4a*/ 	.short	(.L_52 - .L_51)
.L_51:
        /*0a4c*/ 	.word	0x00000100
        /*0a50*/ 	.word	0x00000001
        /*0a54*/ 	.word	0x00000001


	//----- nvinfo : EIATTR_CRS_STACK_SIZE
	.align		4
.L_52:
        /*0a58*/ 	.byte	0x04, 0x1e
        /*0a5a*/ 	.short	(.L_54 - .L_53)
.L_53:
        /*0a5c*/ 	.word	0x00000000


	//----- nvinfo : EIATTR_CBANK_PARAM_SIZE
	.align		4
.L_54:
        /*0a60*/ 	.byte	0x03, 0x19
        /*0a62*/ 	.short	0x0800


	//----- nvinfo : EIATTR_PARAM_CBANK
	.align		4
        /*0a64*/ 	.byte	0x04, 0x0a
        /*0a66*/ 	.short	(.L_56 - .L_55)
	.align		4
.L_55:
        /*0a68*/ 	.word	index@(.nv.constant0._ZN7cutlass13device_kernelINS_4gemm6kernel13GemmUniversalIN4cute5tupleIJiiiiEEENS1_10collective13CollectiveMmaINS1_35MainloopSm100TmaUmmaWarpSpecializedILi5ELi2ELi2ENS5_IJNS4_1CILi8EEENSA_ILi1EEESC_EEEEENS5_IJNSA_ILi256EEESF_NSA_ILi128EEEEEENS_12float_e5m2_tENS5_IJlSC_lEEESI_SJ_NS4_8TiledMMAINS4_8MMA_AtomIJNS4_10MMA_TraitsINS4_25SM100_MMA_F8F6F4_2x1SM_SSEJSI_SI_fSF_SF_NS4_17integral_constantINS4_4UMMA5MajorELSQ_0EEESR_NSO_INSP_7ScaleInELSS_0EEEST_EEEEEENS4_6LayoutINS5_IJSC_SC_SC_EEENS5_IJNSA_ILi0EEESY_SY_EEEEENS5_IJNS4_10UnderscoreES11_S11_EEEEENS4_18SM100_TMA_2SM_LOADENS4_14ComposedLayoutINS4_7SwizzleILi3ELi4ELi3EEENS4_18smem_ptr_flag_bitsILi8EEENSW_INS5_IJSB_SG_EEENS5_IJSG_SC_EEEEEEEvNS4_8identityENS4_28SM100_TMA_2SM_LOAD_MULTICASTES1D_vS1E_EENS_8epilogue10collective18CollectiveEpilogueINS1H_23Sm100TmaWarpSpecializedILi4ELi2ELi64ELb0ELb0EEEJNS5_IJSG_SF_SG_EEENS5_IJNSW_ISG_SC_EENSW_INSA_ILi64EEESC_EEEEESI_SJ_SI_SJ_NS1H_6fusion15FusionCallbacksIS1L_NS1R_17LinearCombinationISI_fSI_fLNS_15FloatRoundStyleE2EEES1M_S1Q_JEEENS4_5SM1004TMEM4LOAD26SM100_TMEM_LOAD_32dp32b64xENS4_13SM90_TMA_LOADENS15_INS16_ILi2ELi4ELi3EEES19_NSW_INS5_IJSB_S1O_EEENS5_IJS1O_SC_EEEEEEENS4_39AutoVectorizingCopyWithAssumedAlignmentILi128EEENS4_14SM90_TMA_STOREES26_S28_S28_EEEvvEEEEvNT_6ParamsE)
        /*0a6c*/ 	.short	0x0380
        /*0a6e*/ 	.short	0x0800


	//----- nvinfo : EIATTR_SW_WAR
	.align		4
.L_56:
        /*0a70*/ 	.byte	0x04, 0x36
        /*0a72*/ 	.short	(.L_58 - .L_57)
.L_57:
        /*0a74*/ 	.word	0x00000008
.L_58:


//--------------------- .nv.callgraph             --------------------------
	.section	.nv.callgraph,"",@"SHT_CUDA_CALLGRAPH"
	.align	4
	.sectionentsize	8
	.align		4
        /*0000*/ 	.word	0x00000000
	.align		4
        /*0004*/ 	.word	0xffffffff
	.align		4
        /*0008*/ 	.word	index@(_ZN7cutlass13device_kernelINS_4gemm6kernel13GemmUniversalIN4cute5tupleIJiiiiEEENS1_10collective13CollectiveMmaINS1_35MainloopSm100TmaUmmaWarpSpecializedILi5ELi2ELi2ENS5_IJNS4_1CILi8EEENSA_ILi1EEESC_EEEEENS5_IJNSA_ILi256EEESF_NSA_ILi128EEEEEENS_12float_e5m2_tENS5_IJlSC_lEEESI_SJ_NS4_8TiledMMAINS4_8MMA_AtomIJNS4_10MMA_TraitsINS4_25SM100_MMA_F8F6F4_2x1SM_SSEJSI_SI_fSF_SF_NS4_17integral_constantINS4_4UMMA5MajorELSQ_0EEESR_NSO_INSP_7ScaleInELSS_0EEEST_EEEEEENS4_6LayoutINS5_IJSC_SC_SC_EEENS5_IJNSA_ILi0EEESY_SY_EEEEENS5_IJNS4_10UnderscoreES11_S11_EEEEENS4_18SM100_TMA_2SM_LOADENS4_14ComposedLayoutINS4_7SwizzleILi3ELi4ELi3EEENS4_18smem_ptr_flag_bitsILi8EEENSW_INS5_IJSB_SG_EEENS5_IJSG_SC_EEEEEEEvNS4_8identityENS4_28SM100_TMA_2SM_LOAD_MULTICASTES1D_vS1E_EENS_8epilogue10collective18CollectiveEpilogueINS1H_23Sm100TmaWarpSpecializedILi4ELi2ELi64ELb0ELb0EEEJNS5_IJSG_SF_SG_EEENS5_IJNSW_ISG_SC_EENSW_INSA_ILi64EEESC_EEEEESI_SJ_SI_SJ_NS1H_6fusion15FusionCallbacksIS1L_NS1R_17LinearCombinationISI_fSI_fLNS_15FloatRoundStyleE2EEES1M_S1Q_JEEENS4_5SM1004TMEM4LOAD26SM100_TMEM_LOAD_32dp32b64xENS4_13SM90_TMA_LOADENS15_INS16_ILi2ELi4ELi3EEES19_NSW_INS5_IJSB_S1O_EEENS5_IJS1O_SC_EEEEEEENS4_39AutoVectorizingCopyWithAssumedAlignmentILi128EEENS4_14SM90_TMA_STOREES26_S28_S28_EEEvvEEEEvNT_6ParamsE)
	.align		4
        /*000c*/ 	.word	index@(__assertfail)
	.align		4
        /*0010*/ 	.word	0x00000000
	.align		4
        /*0014*/ 	.word	0xfffffffe
	.align		4
        /*0018*/ 	.word	0x00000000
	.align		4
        /*001c*/ 	.word	0xfffffffd
	.align		4
        /*0020*/ 	.word	0x00000000
	.align		4
        /*0024*/ 	.word	0xfffffffc


//--------------------- .nv.constant4             --------------------------
	.section	.nv.constant4,"a",@progbits
	.align	8
	.align		8
.nv.constant4:
        /*0000*/ 	.dword	__assertfail
	.align		8
        /*0008*/ 	.dword	__unnamed_1
	.align		8
        /*0010*/ 	.dword	__unnamed_2
	.align		8
        /*0018*/ 	.dword	__unnamed_3
	.align		8
        /*0020*/ 	.dword	_ZN40_INTERNAL_97001490_4_k_cu_6efd3a3e_238394cuda3std3__45__cpo5beginE
	.align		8
        /*0028*/ 	.dword	_ZN40_INTERNAL_97001490_4_k_cu_6efd3a3e_238394cuda3std3__45__cpo3endE
	.align		8
        /*0030*/ 	.dword	_ZN40_INTERNAL_97001490_4_k_cu_6efd3a3e_238394cuda3std3__45__cpo6cbeginE
	.align		8
        /*0038*/ 	.dword	_ZN40_INTERNAL_97001490_4_k_cu_6efd3a3e_238394cuda3std3__45__cpo4cendE
	.align		8
        /*0040*/ 	.dword	_ZN40_INTERNAL_97001490_4_k_cu_6efd3a3e_238394cuda3std3__442_GLOBAL__N__97001490_4_k_cu_6efd3a3e_238396ignoreE
	.align		8
        /*0048*/ 	.dword	_ZN40_INTERNAL_97001490_4_k_cu_6efd3a3e_238394cuda3std3__419piecewise_constructE
	.align		8
        /*0050*/ 	.dword	_ZN40_INTERNAL_97001490_4_k_cu_6efd3a3e_238394cuda3std3__48in_placeE
	.align		8
        /*0058*/ 	.dword	_ZN40_INTERNAL_97001490_4_k_cu_6efd3a3e_238394cuda3std6ranges3__45__cpo4swapE
	.align		8
        /*0060*/ 	.dword	_ZN40_INTERNAL_97001490_4_k_cu_6efd3a3e_238394cuda3std6ranges3__45__cpo9iter_moveE
	.align		8
        /*0068*/ 	.dword	_ZN40_INTERNAL_97001490_4_k_cu_6efd3a3e_238394cute7productE
	.align		8
        /*0070*/ 	.dword	_ZN40_INTERNAL_97001490_4_k_cu_6efd3a3e_238394cute1_E
	.align		8
        /*0078*/ 	.dword	$str$25
	.align		8
        /*0080*/ 	.dword	$str$26
	.align		8
        /*0088*/ 	.dword	$str$27
	.align		8
        /*0090*/ 	.dword	$str$28


//--------------------- .text._ZN7cutlass13device_kernelINS_4gemm6kernel13GemmUniversalIN4cute5tupleIJiiiiEEENS1_10collective13CollectiveMmaINS1_35MainloopSm100TmaUmmaWarpSpecializedILi5ELi2ELi2ENS5_IJNS4_1CILi8EEENSA_ILi1EEESC_EEEEENS5_IJNSA_ILi256EEESF_NSA_ILi128EEEEEENS_12float_e5m2_tENS5_IJlSC_lEEESI_SJ_NS4_8TiledMMAINS4_8MMA_AtomIJNS4_10MMA_TraitsINS4_25SM100_MMA_F8F6F4_2x1SM_SSEJSI_SI_fSF_SF_NS4_17integral_constantINS4_4UMMA5MajorELSQ_0EEESR_NSO_INSP_7ScaleInELSS_0EEEST_EEEEEENS4_6LayoutINS5_IJSC_SC_SC_EEENS5_IJNSA_ILi0EEESY_SY_EEEEENS5_IJNS4_10UnderscoreES11_S11_EEEEENS4_18SM100_TMA_2SM_LOADENS4_14ComposedLayoutINS4_7SwizzleILi3ELi4ELi3EEENS4_18smem_ptr_flag_bitsILi8EEENSW_INS5_IJSB_SG_EEENS5_IJSG_SC_EEEEEEEvNS4_8identityENS4_28SM100_TMA_2SM_LOAD_MULTICASTES1D_vS1E_EENS_8epilogue10collective18CollectiveEpilogueINS1H_23Sm100TmaWarpSpecializedILi4ELi2ELi64ELb0ELb0EEEJNS5_IJSG_SF_SG_EEENS5_IJNSW_ISG_SC_EENSW_INSA_ILi64EEESC_EEEEESI_SJ_SI_SJ_NS1H_6fusion15FusionCallbacksIS1L_NS1R_17LinearCombinationISI_fSI_fLNS_15FloatRoundStyleE2EEES1M_S1Q_JEEENS4_5SM1004TMEM4LOAD26SM100_TMEM_LOAD_32dp32b64xENS4_13SM90_TMA_LOADENS15_INS16_ILi2ELi4ELi3EEES19_NSW_INS5_IJSB_S1O_EEENS5_IJS1O_SC_EEEEEEENS4_39AutoVectorizingCopyWithAssumedAlignmentILi128EEENS4_14SM90_TMA_STOREES26_S28_S28_EEEvvEEEEvNT_6ParamsE --------------------------
	.section	.text._ZN7cutlass13device_kernelINS_4gemm6kernel13GemmUniversalIN4cute5tupleIJiiiiEEENS1_10collective13CollectiveMmaINS1_35MainloopSm100TmaUmmaWarpSpecializedILi5ELi2ELi2ENS5_IJNS4_1CILi8EEENSA_ILi1EEESC_EEEEENS5_IJNSA_ILi256EEESF_NSA_ILi128EEEEEENS_12float_e5m2_tENS5_IJlSC_lEEESI_SJ_NS4_8TiledMMAINS4_8MMA_AtomIJNS4_10MMA_TraitsINS4_25SM100_MMA_F8F6F4_2x1SM_SSEJSI_SI_fSF_SF_NS4_17integral_constantINS4_4UMMA5MajorELSQ_0EEESR_NSO_INSP_7ScaleInELSS_0EEEST_EEEEEENS4_6LayoutINS5_IJSC_SC_SC_EEENS5_IJNSA_ILi0EEESY_SY_EEEEENS5_IJNS4_10UnderscoreES11_S11_EEEEENS4_18SM100_TMA_2SM_LOADENS4_14ComposedLayoutINS4_7SwizzleILi3ELi4ELi3EEENS4_18smem_ptr_flag_bitsILi8EEENSW_INS5_IJSB_SG_EEENS5_IJSG_SC_EEEEEEEvNS4_8identityENS4_28SM100_TMA_2SM_LOAD_MULTICASTES1D_vS1E_EENS_8epilogue10collective18CollectiveEpilogueINS1H_23Sm100TmaWarpSpecializedILi4ELi2ELi64ELb0ELb0EEEJNS5_IJSG_SF_SG_EEENS5_IJNSW_ISG_SC_EENSW_INSA_ILi64EEESC_EEEEESI_SJ_SI_SJ_NS1H_6fusion15FusionCallbacksIS1L_NS1R_17LinearCombinationISI_fSI_fLNS_15FloatRoundStyleE2EEES1M_S1Q_JEEENS4_5SM1004TMEM4LOAD26SM100_TMEM_LOAD_32dp32b64xENS4_13SM90_TMA_LOADENS15_INS16_ILi2ELi4ELi3EEES19_NSW_INS5_IJSB_S1O_EEENS5_IJS1O_SC_EEEEEEENS4_39AutoVectorizingCopyWithAssumedAlignmentILi128EEENS4_14SM90_TMA_STOREES26_S28_S28_EEEvvEEEEvNT_6ParamsE,"ax",@progbits
	.align	128
.text._ZN7cutlass13device_kernelINS_4gemm6kernel13GemmUniversalIN4cute5tupleIJiiiiEEENS1_10collective13CollectiveMmaINS1_35MainloopSm100TmaUmmaWarpSpecializedILi5ELi2ELi2ENS5_IJNS4_1CILi8EEENSA_ILi1EEESC_EEEEENS5_IJNSA_ILi256EEESF_NSA_ILi128EEEEEENS_12float_e5m2_tENS5_IJlSC_lEEESI_SJ_NS4_8TiledMMAINS4_8MMA_AtomIJNS4_10MMA_TraitsINS4_25SM100_MMA_F8F6F4_2x1SM_SSEJSI_SI_fSF_SF_NS4_17integral_constantINS4_4UMMA5MajorELSQ_0EEESR_NSO_INSP_7ScaleInELSS_0EEEST_EEEEEENS4_6LayoutINS5_IJSC_SC_SC_EEENS5_IJNSA_ILi0EEESY_SY_EEEEENS5_IJNS4_10UnderscoreES11_S11_EEEEENS4_18SM100_TMA_2SM_LOADENS4_14ComposedLayoutINS4_7SwizzleILi3ELi4ELi3EEENS4_18smem_ptr_flag_bitsILi8EEENSW_INS5_IJSB_SG_EEENS5_IJSG_SC_EEEEEEEvNS4_8identityENS4_28SM100_TMA_2SM_LOAD_MULTICASTES1D_vS1E_EENS_8epilogue10collective18CollectiveEpilogueINS1H_23Sm100TmaWarpSpecializedILi4ELi2ELi64ELb0ELb0EEEJNS5_IJSG_SF_SG_EEENS5_IJNSW_ISG_SC_EENSW_INSA_ILi64EEESC_EEEEESI_SJ_SI_SJ_NS1H_6fusion15FusionCallbacksIS1L_NS1R_17LinearCombinationISI_fSI_fLNS_15FloatRoundStyleE2EEES1M_S1Q_JEEENS4_5SM1004TMEM4LOAD26SM100_TMEM_LOAD_32dp32b64xENS4_13SM90_TMA_LOADENS15_INS16_ILi2ELi4ELi3EEES19_NSW_INS5_IJSB_S1O_EEENS5_IJS1O_SC_EEEEEEENS4_39AutoVectorizingCopyWithAssumedAlignmentILi128EEENS4_14SM90_TMA_STOREES26_S28_S28_EEEvvEEEEvNT_6ParamsE:
        .type           _ZN7cutlass13device_kernelINS_4gemm6kernel13GemmUniversalIN4cute5tupleIJiiiiEEENS1_10collective13CollectiveMmaINS1_35MainloopSm100TmaUmmaWarpSpecializedILi5ELi2ELi2ENS5_IJNS4_1CILi8EEENSA_ILi1EEESC_EEEEENS5_IJNSA_ILi256EEESF_NSA_ILi128EEEEEENS_12float_e5m2_tENS5_IJlSC_lEEESI_SJ_NS4_8TiledMMAINS4_8MMA_AtomIJNS4_10MMA_TraitsINS4_25SM100_MMA_F8F6F4_2x1SM_SSEJSI_SI_fSF_SF_NS4_17integral_constantINS4_4UMMA5MajorELSQ_0EEESR_NSO_INSP_7ScaleInELSS_0EEEST_EEEEEENS4_6LayoutINS5_IJSC_SC_SC_EEENS5_IJNSA_ILi0EEESY_SY_EEEEENS5_IJNS4_10UnderscoreES11_S11_EEEEENS4_18SM100_TMA_2SM_LOADENS4_14ComposedLayoutINS4_7SwizzleILi3ELi4ELi3EEENS4_18smem_ptr_flag_bitsILi8EEENSW_INS5_IJSB_SG_EEENS5_IJSG_SC_EEEEEEEvNS4_8identityENS4_28SM100_TMA_2SM_LOAD_MULTICASTES1D_vS1E_EENS_8epilogue10collective18CollectiveEpilogueINS1H_23Sm100TmaWarpSpecializedILi4ELi2ELi64ELb0ELb0EEEJNS5_IJSG_SF_SG_EEENS5_IJNSW_ISG_SC_EENSW_INSA_ILi64EEESC_EEEEESI_SJ_SI_SJ_NS1H_6fusion15FusionCallbacksIS1L_NS1R_17LinearCombinationISI_fSI_fLNS_15FloatRoundStyleE2EEES1M_S1Q_JEEENS4_5SM1004TMEM4LOAD26SM100_TMEM_LOAD_32dp32b64xENS4_13SM90_TMA_LOADENS15_INS16_ILi2ELi4ELi3EEES19_NSW_INS5_IJSB_S1O_EEENS5_IJS1O_SC_EEEEEEENS4_39AutoVectorizingCopyWithAssumedAlignmentILi128EEENS4_14SM90_TMA_STOREES26_S28_S28_EEEvvEEEEvNT_6ParamsE,@function
        .size           _ZN7cutlass13device_kernelINS_4gemm6kernel13GemmUniversalIN4cute5tupleIJiiiiEEENS1_10collective13CollectiveMmaINS1_35MainloopSm100TmaUmmaWarpSpecializedILi5ELi2ELi2ENS5_IJNS4_1CILi8EEENSA_ILi1EEESC_EEEEENS5_IJNSA_ILi256EEESF_NSA_ILi128EEEEEENS_12float_e5m2_tENS5_IJlSC_lEEESI_SJ_NS4_8TiledMMAINS4_8MMA_AtomIJNS4_10MMA_TraitsINS4_25SM100_MMA_F8F6F4_2x1SM_SSEJSI_SI_fSF_SF_NS4_17integral_constantINS4_4UMMA5MajorELSQ_0EEESR_NSO_INSP_7ScaleInELSS_0EEEST_EEEEEENS4_6LayoutINS5_IJSC_SC_SC_EEENS5_IJNSA_ILi0EEESY_SY_EEEEENS5_IJNS4_10UnderscoreES11_S11_EEEEENS4_18SM100_TMA_2SM_LOADENS4_14ComposedLayoutINS4_7SwizzleILi3ELi4ELi3EEENS4_18smem_ptr_flag_bitsILi8EEENSW_INS5_IJSB_SG_EEENS5_IJSG_SC_EEEEEEEvNS4_8identityENS4_28SM100_TMA_2SM_LOAD_MULTICASTES1D_vS1E_EENS_8epilogue10collective18CollectiveEpilogueINS1H_23Sm100TmaWarpSpecializedILi4ELi2ELi64ELb0ELb0EEEJNS5_IJSG_SF_SG_EEENS5_IJNSW_ISG_SC_EENSW_INSA_ILi64EEESC_EEEEESI_SJ_SI_SJ_NS1H_6fusion15FusionCallbacksIS1L_NS1R_17LinearCombinationISI_fSI_fLNS_15FloatRoundStyleE2EEES1M_S1Q_JEEENS4_5SM1004TMEM4LOAD26SM100_TMEM_LOAD_32dp32b64xENS4_13SM90_TMA_LOADENS15_INS16_ILi2ELi4ELi3EEES19_NSW_INS5_IJSB_S1O_EEENS5_IJS1O_SC_EEEEEEENS4_39AutoVectorizingCopyWithAssumedAlignmentILi128EEENS4_14SM90_TMA_STOREES26_S28_S28_EEEvvEEEEvNT_6ParamsE,(.L_x_191 - _ZN7cutlass13device_kernelINS_4gemm6kernel13GemmUniversalIN4cute5tupleIJiiiiEEENS1_10collective13CollectiveMmaINS1_35MainloopSm100TmaUmmaWarpSpecializedILi5ELi2ELi2ENS5_IJNS4_1CILi8EEENSA_ILi1EEESC_EEEEENS5_IJNSA_ILi256EEESF_NSA_ILi128EEEEEENS_12float_e5m2_tENS5_IJlSC_lEEESI_SJ_NS4_8TiledMMAINS4_8MMA_AtomIJNS4_10MMA_TraitsINS4_25SM100_MMA_F8F6F4_2x1SM_SSEJSI_SI_fSF_SF_NS4_17integral_constantINS4_4UMMA5MajorELSQ_0EEESR_NSO_INSP_7ScaleInELSS_0EEEST_EEEEEENS4_6LayoutINS5_IJSC_SC_SC_EEENS5_IJNSA_ILi0EEESY_SY_EEEEENS5_IJNS4_10UnderscoreES11_S11_EEEEENS4_18SM100_TMA_2SM_LOADENS4_14ComposedLayoutINS4_7SwizzleILi3ELi4ELi3EEENS4_18smem_ptr_flag_bitsILi8EEENSW_INS5_IJSB_SG_EEENS5_IJSG_SC_EEEEEEEvNS4_8identityENS4_28SM100_TMA_2SM_LOAD_MULTICASTES1D_vS1E_EENS_8epilogue10collective18CollectiveEpilogueINS1H_23Sm100TmaWarpSpecializedILi4ELi2ELi64ELb0ELb0EEEJNS5_IJSG_SF_SG_EEENS5_IJNSW_ISG_SC_EENSW_INSA_ILi64EEESC_EEEEESI_SJ_SI_SJ_NS1H_6fusion15FusionCallbacksIS1L_NS1R_17LinearCombinationISI_fSI_fLNS_15FloatRoundStyleE2EEES1M_S1Q_JEEENS4_5SM1004TMEM4LOAD26SM100_TMEM_LOAD_32dp32b64xENS4_13SM90_TMA_LOADENS15_INS16_ILi2ELi4ELi3EEES19_NSW_INS5_IJSB_S1O_EEENS5_IJS1O_SC_EEEEEEENS4_39AutoVectorizingCopyWithAssumedAlignmentILi128EEENS4_14SM90_TMA_STOREES26_S28_S28_EEEvvEEEEvNT_6ParamsE)
        .other          _ZN7cutlass13device_kernelINS_4gemm6kernel13GemmUniversalIN4cute5tupleIJiiiiEEENS1_10collective13CollectiveMmaINS1_35MainloopSm100TmaUmmaWarpSpecializedILi5ELi2ELi2ENS5_IJNS4_1CILi8EEENSA_ILi1EEESC_EEEEENS5_IJNSA_ILi256EEESF_NSA_ILi128EEEEEENS_12float_e5m2_tENS5_IJlSC_lEEESI_SJ_NS4_8TiledMMAINS4_8MMA_AtomIJNS4_10MMA_TraitsINS4_25SM100_MMA_F8F6F4_2x1SM_SSEJSI_SI_fSF_SF_NS4_17integral_constantINS4_4UMMA5MajorELSQ_0EEESR_NSO_INSP_7ScaleInELSS_0EEEST_EEEEEENS4_6LayoutINS5_IJSC_SC_SC_EEENS5_IJNSA_ILi0EEESY_SY_EEEEENS5_IJNS4_10UnderscoreES11_S11_EEEEENS4_18SM100_TMA_2SM_LOADENS4_14ComposedLayoutINS4_7SwizzleILi3ELi4ELi3EEENS4_18smem_ptr_flag_bitsILi8EEENSW_INS5_IJSB_SG_EEENS5_IJSG_SC_EEEEEEEvNS4_8identityENS4_28SM100_TMA_2SM_LOAD_MULTICASTES1D_vS1E_EENS_8epilogue10collective18CollectiveEpilogueINS1H_23Sm100TmaWarpSpecializedILi4ELi2ELi64ELb0ELb0EEEJNS5_IJSG_SF_SG_EEENS5_IJNSW_ISG_SC_EENSW_INSA_ILi64EEESC_EEEEESI_SJ_SI_SJ_NS1H_6fusion15FusionCallbacksIS1L_NS1R_17LinearCombinationISI_fSI_fLNS_15FloatRoundStyleE2EEES1M_S1Q_JEEENS4_5SM1004TMEM4LOAD26SM100_TMEM_LOAD_32dp32b64xENS4_13SM90_TMA_LOADENS15_INS16_ILi2ELi4ELi3EEES19_NSW_INS5_IJSB_S1O_EEENS5_IJS1O_SC_EEEEEEENS4_39AutoVectorizingCopyWithAssumedAlignmentILi128EEENS4_14SM90_TMA_STOREES26_S28_S28_EEEvvEEEEvNT_6ParamsE,@"STO_CUDA_ENTRY STV_DEFAULT"
_ZN7cutlass13device_kernelINS_4gemm6kernel13GemmUniversalIN4cute5tupleIJiiiiEEENS1_10collective13CollectiveMmaINS1_35MainloopSm100TmaUmmaWarpSpecializedILi5ELi2ELi2ENS5_IJNS4_1CILi8EEENSA_ILi1EEESC_EEEEENS5_IJNSA_ILi256EEESF_NSA_ILi128EEEEEENS_12float_e5m2_tENS5_IJlSC_lEEESI_SJ_NS4_8TiledMMAINS4_8MMA_AtomIJNS4_10MMA_TraitsINS4_25SM100_MMA_F8F6F4_2x1SM_SSEJSI_SI_fSF_SF_NS4_17integral_constantINS4_4UMMA5MajorELSQ_0EEESR_NSO_INSP_7ScaleInELSS_0EEEST_EEEEEENS4_6LayoutINS5_IJSC_SC_SC_EEENS5_IJNSA_ILi0EEESY_SY_EEEEENS5_IJNS4_10UnderscoreES11_S11_EEEEENS4_18SM100_TMA_2SM_LOADENS4_14ComposedLayoutINS4_7SwizzleILi3ELi4ELi3EEENS4_18smem_ptr_flag_bitsILi8EEENSW_INS5_IJSB_SG_EEENS5_IJSG_SC_EEEEEEEvNS4_8identityENS4_28SM100_TMA_2SM_LOAD_MULTICASTES1D_vS1E_EENS_8epilogue10collective18CollectiveEpilogueINS1H_23Sm100TmaWarpSpecializedILi4ELi2ELi64ELb0ELb0EEEJNS5_IJSG_SF_SG_EEENS5_IJNSW_ISG_SC_EENSW_INSA_ILi64EEESC_EEEEESI_SJ_SI_SJ_NS1H_6fusion15FusionCallbacksIS1L_NS1R_17LinearCombinationISI_fSI_fLNS_15FloatRoundStyleE2EEES1M_S1Q_JEEENS4_5SM1004TMEM4LOAD26SM100_TMEM_LOAD_32dp32b64xENS4_13SM90_TMA_LOADENS15_INS16_ILi2ELi4ELi3EEES19_NSW_INS5_IJSB_S1O_EEENS5_IJS1O_SC_EEEEEEENS4_39AutoVectorizingCopyWithAssumedAlignmentILi128EEENS4_14SM90_TMA_STOREES26_S28_S28_EEEvvEEEEvNT_6ParamsE:
[----:B------:R-:W1:Y:S01]  /*0000*/  LDC R1, c[0x0][0x37c] ;  /* 0x0000df00ff017b82 */ /* 0x000e620000000800 */
[----:B------:R-:W2:Y:S01]  /*0010*/  S2R R172, SR_TID.X ;  /* 0x0000000000ac7919 */ /* 0x000ea20000002100 */
[----:B------:R-:W3:Y:S06]  /*0020*/  LDCU.64 UR8, c[0x0][0x890] ;  /* 0x00011200ff0877ac */ /* 0x000eec0008000a00 */
[----:B------:R-:W4:Y:S01]  /*0030*/  S2UR UR45, SR_CgaCtaId ;  /* 0x00000000002d79c3 */ /* 0x000f220000008800 */
[----:B------:R-:W-:Y:S02]  /*0040*/  PRMT R158, RZ, 0x7610, R158 ;  /* 0x00007610ff9e7816 */ /* 0x000fe4000000009e */
[----:B------:R-:W-:Y:S01]  /*0050*/  ELECT P1, URZ, PT ;  /* 0x0000000000ff782f */ /* 0x000fe20003820000 */
[----:B---3--:R-:W-:-:S04]  /*0060*/  UISETP.NE.U32.AND UP0, UPT, UR8, URZ, UPT ;  /* 0x000000ff0800728c */ /* 0x008fc8000bf05070 */
[----:B------:R-:W-:Y:S02]  /*0070*/  UISETP.NE.AND.EX UP0, UPT, UR9, URZ, UPT, UP0 ;  /* 0x000000ff0900728c */ /* 0x000fe4000bf05300 */
[----:B----4-:R-:W-:Y:S02]  /*0080*/  ULOP3.LUT UR48, UR45, 0x1, URZ, 0xc0, !UPT ;  /* 0x000000012d307892 */ /* 0x010fe4000f8ec0ff */
[----:B------:R-:W-:Y:S01]  /*0090*/  ULOP3.LUT UR49, UR45, 0x1, URZ, 0x3c, !UPT ;  /* 0x000000012d317892 */ /* 0x000fe2000f8e3cff */
[----:B--2---:R-:W-:-:S05]  /*00a0*/  SHF.R.U32.HI R159, RZ, 0x5, R172 ;  /* 0x00000005ff9f7819 */ /* 0x004fca00000116ac */
[----:B------:R-:W2:Y:S02]  /*00b0*/  SHFL.IDX PT, R0, R159, RZ, 0x1f ;  /* 0x00001fff9f007589 */ /* 0x000ea400000e0000 */
[----:B--2---:R-:W-:Y:S01]  /*00c0*/  R2UR UR18, R0 ;  /* 0x00000000001272ca */ /* 0x004fe200000e0000 */
[----:B-1----:R-:W-:-:S14]  /*00d0*/  BRA.U UP0, `(.L_x_0) ;  /* 0x0000000100307547 */ /* 0x002fdc000b800000 */
[----:B------:R-:W1:Y:S02]  /*00e0*/  LDCU.64 UR4, c[0x0][0x888] ;  /* 0x00011100ff0477ac */ /* 0x000e640008000a00 */
[----:B-1----:R-:W-:-:S04]  /*00f0*/  UISETP.NE.U32.AND UP0, UPT, UR4, URZ, UPT ;  /* 0x000000ff0400728c */ /* 0x002fc8000bf05070 */
[----:B------:R-:W-:-:S09]  /*0100*/  UISETP.NE.AND.EX UP0, UPT, UR5, URZ, UPT, UP0 ;  /* 0x000000ff0500728c */ /* 0x000fd2000bf05300 */
[----:B------:R-:W-:Y:S05]  /*0110*/  BRA.U !UP0, `(.L_x_1) ;  /* 0x0000000108147547 */ /* 0x000fea000b800000 */
[----:B------:R-:W1:Y:S01]  /*0120*/  LDC.64 R2, c[0x0][0x888] ;  /* 0x00022200ff027b82 */ /* 0x000e620000000a00 */
[----:B------:R-:W1:Y:S02]  /*0130*/  LDCU.64 UR4, c[0x0][0x358] ;  /* 0x00006b00ff0477ac */ /* 0x000e640008000a00 */
[----:B-1----:R1:W5:Y:S01]  /*0140*/  LDG.E R73, desc[UR4][R2.64] ;  /* 0x0000000402497981 */ /* 0x002362000c1e1900 */
[----:B------:R-:W-:Y:S01]  /*0150*/  HFMA2 R158, -RZ, RZ, 0, 5.9604644775390625e-08 ;  /* 0x00000001ff9e7431 */ /* 0x000fe200000001ff */
[----:B------:R-:W-:Y:S05]  /*0160*/  BRA `(.L_x_0) ;  /* 0x00000000000c7947 */ /* 0x000fea0003800000 */
.L_x_1:
[----:B------:R-:W1:Y:S01]  /*0170*/  LDCU UR4, c[0x0][0x880] ;  /* 0x00011000ff0477ac */ /* 0x000e620008000800 */
[----:B------:R-:W-:Y:S01]  /*0180*/  HFMA2 R158, -RZ, RZ, 0, 5.9604644775390625e-08 ;  /* 0x00000001ff9e7431 */ /* 0x000fe200000001ff */
[----:B-1----:R-:W-:-:S07]  /*0190*/  MOV R73, UR4 ;  /* 0x0000000400497c02 */ /* 0x002fce0008000f00 */
.L_x_0:
[----:B------:R-:W2:Y:S02]  /*01a0*/  LDCU.64 UR4, c[0x0][0x8b0] ;  /* 0x00011600ff0477ac */ /* 0x000ea40008000a00 */
[----:B--2---:R-:W-:-:S04]  /*01b0*/  UISETP.NE.U32.AND UP0, UPT, UR4, URZ, UPT ;  /* 0x000000ff0400728c */ /* 0x004fc8000bf05070 */
[----:B------:R-:W-:-:S09]  /*01c0*/  UISETP.NE.AND.EX UP0, UPT, UR5, URZ, UPT, UP0 ;  /* 0x000000ff0500728c */ /* 0x000fd2000bf05300 */
[----:B------:R-:W-:Y:S05]  /*01d0*/  BRA.U UP0, `(.L_x_2) ;  /* 0x0000000100287547 */ /* 0x000fea000b800000 */
[----:B------:R-:W2:Y:S02]  /*01e0*/  LDCU.64 UR4, c[0x0][0x8a8] ;  /* 0x00011500ff0477ac */ /* 0x000ea40008000a00 */
[----:B--2---:R-:W-:-:S04]  /*01f0*/  UISETP.NE.U32.AND UP0, UPT, UR4, URZ, UPT ;  /* 0x000000ff0400728c */ /* 0x004fc8000bf05070 */
[----:B------:R-:W-:-:S09]  /*0200*/  UISETP.NE.AND.EX UP0, UPT, UR5, URZ, UPT, UP0 ;  /* 0x000000ff0500728c */ /* 0x000fd2000bf05300 */
[----:B------:R-:W-:Y:S05]  /*0210*/  BRA.U !UP0, `(.L_x_3) ;  /* 0x0000000108107547 */ /* 0x000fea000b800000 */
[----:B------:R-:W2:Y:S01]  /*0220*/  LDC.64 R70, c[0x0][0x8a8] ;  /* 0x00022a00ff467b82 */ /* 0x000ea20000000a00 */
[----:B------:R-:W2:Y:S02]  /*0230*/  LDCU.64 UR4, c[0x0][0x358] ;  /* 0x00006b00ff0477ac */ /* 0x000ea40008000a00 */
[----:B--2---:R2:W5:Y:S01]  /*0240*/  LDG.E R70, desc[UR4][R70.64] ;  /* 0x0000000446467981 */ /* 0x004562000c1e1900 */
[----:B------:R-:W-:Y:S05]  /*0250*/  BRA `(.L_x_2) ;  /* 0x0000000000087947 */ /* 0x000fea0003800000 */
.L_x_3:
[----:B------:R-:W2:Y:S02]  /*0260*/  LDCU UR4, c[0x0][0x8a0] ;  /* 0x00011400ff0477ac */ /* 0x000ea40008000800 */
[----:B--2---:R-:W-:Y:S02]  /*0270*/  MOV R70, UR4 ;  /* 0x0000000400467c02 */ /* 0x004fe40008000f00 */
.L_x_2:
[----:B------:R-:W-:Y:S01]  /*0280*/  IMAD.U32 R0, RZ, RZ, UR18 ;  /* 0x00000012ff007e24 */ /* 0x000fe2000f8e00ff */
[----:B------:R-:W-:Y:S04]  /*0290*/  BSSY.RECONVERGENT B0, `(.L_x_4) ;  /* 0x000000c000007945 */ /* 0x000fe80003800200 */
[C---:B------:R-:W-:Y:S02]  /*02a0*/  ISETP.NE.OR P2, PT, R0.reuse, 0x1, !P1 ;  /* 0x000000010000780c */ /* 0x040fe40004f45670 */
[----:B------:R-:W-:-:S11]  /*02b0*/  ISETP.NE.OR P0, PT, R0, 0x3, !P1 ;  /* 0x000000030000780c */ /* 0x000fd60004f05670 */
[----:B------:R-:W-:Y:S05]  /*02c0*/  @P2 BRA `(.L_x_5) ;  /* 0x0000000000202947 */ /* 0x000fea0003800000 */
[----:B------:R-:W3:Y:S02]  /*02d0*/  LDCU.64 UR4, c[0x0][0x348] ;  /* 0x00006900ff0477ac */ /* 0x000ee40008000a00 */
[----:B---3--:R-:W-:Y:S02]  /*02e0*/  UIADD3 UR6, UP1, UPT, UR4, 0x80, URZ ;  /* 0x0000008004067890 */ /* 0x008fe4000ff3e0ff */
[----:B------:R-:W-:Y:S02]  /*02f0*/  UIADD3 UR4, UP0, UPT, UR4, 0x180, URZ ;  /* 0x0000018004047890 */ /* 0x000fe4000ff1e0ff */
[----:B------:R-:W-:Y:S02]  /*0300*/  UIADD3.X UR7, UPT, UPT, URZ, UR5, URZ, UP1, !UPT ;  /* 0x00000005ff077290 */ /* 0x000fe40008ffe4ff */
[----:B------:R-:W-:-:S07]  /*0310*/  UIADD3.X UR5, UPT, UPT, URZ, UR5, URZ, UP0, !UPT ;  /* 0x00000005ff057290 */ /* 0x000fce00087fe4ff */
[----:B------:R3:W-:Y:S02]  /*0320*/  UTMACCTL.PF [UR6] ;  /* 0x00000000060079b9 */ /* 0x0007e40008040000 */
[----:B------:R3:W-:Y:S02]  /*0330*/  UTMACCTL.PF [UR4] ;  /* 0x00000000040079b9 */ /* 0x0007e40008040000 */
[----:B---3--:R-:W-:Y:S01]  /*0340*/  NOP ;  /* 0x0000000000007918 */ /* 0x008fe20000000000 */
.L_x_5:
[----:B------:R-:W-:Y:S05]  /*0350*/  BSYNC.RECONVERGENT B0 ;  /* 0x0000000000007941 */ /* 0x000fea0003800200 */
.L_x_4:
[----:B------:R-:W-:Y:S04]  /*0360*/  BSSY.RECONVERGENT B0, `(.L_x_6) ;  /* 0x000000a000007945 */ /* 0x000fe80003800200 */
        /* <DEDUP_REMOVED lines=9> */
.L_x_7:
[----:B------:R-:W-:Y:S05]  /*0400*/  BSYNC.RECONVERGENT B0 ;  /* 0x0000000000007941 */ /* 0x000fea0003800200 */
.L_x_6:
[----:B------:R-:W3:Y:S01]  /*0410*/  LDCU.64 UR4, c[0x0][0x888] ;  /* 0x00011100ff0477ac */ /* 0x000ee20008000a00 */
[----:B------:R-:W-:Y:S02]  /*0420*/  UISETP.EQ.U32.AND UP2, UPT, UR8, URZ, UPT ;  /* 0x000000ff0800728c */ /* 0x000fe4000bf42070 */
[----:B------:R-:W-:Y:S02]  /*0430*/  UPLOP3.LUT UP4, UPT, UPT, UPT, UPT, 0x80, 0x8 ;  /* 0x000000000008789c */ /* 0x000fe40003f8f070 */
[----:B---3--:R-:W-:-:S04]  /*0440*/  UISETP.NE.U32.AND UP0, UPT, UR4, URZ, UPT ;  /* 0x000000ff0400728c */ /* 0x008fc8000bf05070 */
[----:B------:R-:W-:-:S04]  /*0450*/  UISETP.NE.AND.EX UP1, UPT, UR5, URZ, UPT, UP0 ;  /* 0x000000ff0500728c */ /* 0x000fc8000bf25300 */
[----:B------:R-:W-:-:S04]  /*0460*/  UISETP.EQ.OR.EX UP3, UPT, UR9, URZ, !UP1, UP2 ;  /* 0x000000ff0900728c */ /* 0x000fc8000cf62720 */
[----:B------:R-:W-:-:S06]  /*0470*/  UP2UR UR4, UPR, URZ, 0x8 ;  /* 0x00000008ff047883 */ /* 0x000fcc0008000000 */
[----:B------:R-:W-:Y:S01]  /*0480*/  MOV R162, UR4 ;  /* 0x0000000400a27c02 */ /* 0x000fe20008000f00 */
[----:B------:R-:W-:Y:S06]  /*0490*/  BRA.U !UP3, `(.L_x_8) ;  /* 0x000000010b207547 */ /* 0x000fec000b800000 */
[----:B------:R-:W-:Y:S01]  /*04a0*/  UISETP.NE.U32.AND UP2, UPT, UR8, URZ, UPT ;  /* 0x000000ff0800728c */ /* 0x000fe2000bf45070 */
[----:B-----5:R-:W-:Y:S01]  /*04b0*/  FSETP.NEU.AND P0, PT, R73, RZ, PT ;  /* 0x000000ff4900720b */ /* 0x020fe20003f0d000 */
[----:B------:R-:W-:Y:S02]  /*04c0*/  USEL UR4, URZ, 0xffffffff, UP1 ;  /* 0xffffffffff047887 */ /* 0x000fe40008800000 */
[----:B------:R-:W-:-:S10]  /*04d0*/  UISETP.NE.AND.EX UP2, UPT, UR9, URZ, UPT, UP2 ;  /* 0x000000ff0900728c */ /* 0x000fd4000bf45320 */
[----:B------:R-:W-:Y:S01]  /*04e0*/  VOTEU.ANY UP0, P0 ;  /* 0x0000000000ff7886 */ /* 0x000fe20000000100 */
[----:B------:R-:W-:-:S04]  /*04f0*/  @!UP2 USEL UR4, URZ, 0xffffffff, UP0 ;  /* 0xffffffffff04a887 */ /* 0x000fc80008000000 */
[----:B------:R-:W-:-:S04]  /*0500*/  ULOP3.LUT UR4, UR4, 0x1, URZ, 0xc0, !UPT ;  /* 0x0000000104047892 */ /* 0x000fc8000f8ec0ff */
[----:B------:R-:W-:-:S11]  /*0510*/  UISETP.NE.U32.AND UP4, UPT, UR4, 0x1, UPT ;  /* 0x000000010400788c */ /* 0x000fd6000bf85070 */
.L_x_8:
[----:B------:R-:W3:Y:S01]  /*0520*/  SHFL.IDX PT, R0, R159, RZ, 0x1f ;  /* 0x00001fff9f007589 */ /* 0x000ee200000e0000 */
[----:B------:R-:W-:-:S04]  /*0530*/  UISETP.NE.AND UP0, UPT, UR18, 0x2, UPT ;  /* 0x000000021200788c */ /* 0x000fc8000bf05270 */
[----:B------:R-:W-:Y:S02]  /*0540*/  UISETP.EQ.AND UP2, UPT, UR48, URZ, !UP0 ;  /* 0x000000ff3000728c */ /* 0x000fe4000c742270 */
[----:B------:R-:W-:-:S04]  /*0550*/  USEL UR46, URZ, 0x1, UP0 ;  /* 0x00000001ff2e7887 */ /* 0x000fc80008000000 */
[----:B------:R-:W-:Y:S02]  /*0560*/  PLOP3.LUT P3, PT, P1, PT, UP2, 0x80, 0x8 ;  /* 0x000000000008781c */ /* 0x000fe40000f6f028 */
[----:B---3--:R-:W-:-:S13]  /*0570*/  ISETP.NE.AND P0, PT, R0, RZ, PT ;  /* 0x000000ff0000720c */ /* 0x008fda0003f05270 */
[----:B------:R-:W-:Y:S05]  /*0580*/  @P0 BRA `(.L_x_9) ;  /* 0x00000000005c0947 */ /* 0x000fea0003800000 */
[----:B------:R-:W-:Y:S01]  /*0590*/  UMOV UR4, 0x400 ;  /* 0x0000040000047882 */ /* 0x000fe20000000000 */
[----:B------:R-:W-:Y:S01]  /*05a0*/  UMOV UR8, 0x1 ;  /* 0x0000000100087882 */ /* 0x000fe20000000000 */
[----:B------:R-:W-:Y:S01]  /*05b0*/  UMOV UR6, 0x4 ;  /* 0x0000000400067882 */ /* 0x000fe20000000000 */
[----:B------:R-:W-:Y:S02]  /*05c0*/  ULEA UR4, UR45, UR4, 0x18 ;  /* 0x000000042d047291 */ /* 0x000fe4000f8ec0ff */
[----:B------:R-:W-:-:S04]  /*05d0*/  UIADD3 UR8, UPT, UPT, -UR8, 0x100000, URZ ;  /* 0x0010000008087890 */ /* 0x000fc8000fffe1ff */
[----:B------:R-:W-:Y:S02]  /*05e0*/  USHF.L.U32 UR9, UR8, 0xb, URZ ;  /* 0x0000000b08097899 */ /* 0x000fe400080006ff */
[----:B------:R-:W-:Y:S02]  /*05f0*/  USHF.L.U32 UR8, UR8, 0x1, URZ ;  /* 0x0000000108087899 */ /* 0x000fe400080006ff */
[----:B------:R-:W-:-:S04]  /*0600*/  UIADD3 UR6, UPT, UPT, -UR6, 0x100000, URZ ;  /* 0x0010000006067890 */ /* 0x000fc8000fffe1ff */
[----:B------:R-:W-:Y:S02]  /*0610*/  USHF.L.U32 UR7, UR6, 0xb, URZ ;  /* 0x0000000b06077899 */ /* 0x000fe400080006ff */
[----:B------:R-:W-:Y:S01]  /*0620*/  USHF.L.U32 UR6, UR6, 0x1, URZ ;  /* 0x0000000106067899 */ /* 0x000fe200080006ff */
[----:B------:R-:W-:Y:S01]  /*0630*/  ELECT P0, URZ, PT ;  /* 0x0000000000ff782f */ /* 0x000fe20003800000 */
[----:B------:R-:W3:Y:S02]  /*0640*/  FENCE.VIEW.ASYNC.S ;  /* 0x00000000000073c6 */ /* 0x000ee40000000000 */
[----:B---3--:R3:W4:Y:S08]  /*0650*/  SYNCS.EXCH.64 URZ, [UR4], UR8 ;  /* 0x0000000804ff75b2 */ /* 0x0087300008000100 */
[----:B------:R3:W1:Y:S01]  /*0660*/  SYNCS.EXCH.64 URZ, [UR4+0x28], UR6 ;  /* 0x0000280604ff75b2 */ /* 0x0006620008000100 */
        /* <DEDUP_REMOVED lines=8> */
[----:B------:R-:W-:Y:S01]  /*06f0*/  NOP ;  /* 0x0000000000007918 */ /* 0x000fe20000000000 */
.L_x_9:
[----:B------:R-:W2:Y:S01]  /*0700*/  SHFL.IDX PT, R0, R159, RZ, 0x1f ;  /* 0x00001fff9f007589 */ /* 0x000ea200000e0000 */
[----:B------:R-:W-:Y:S01]  /*0710*/  NOP ;  /* 0x0000000000007918 */ /* 0x000fe20000000000 */
[----:B--2---:R-:W-:-:S13]  /*0720*/  ISETP.NE.AND P0, PT, R0, 0x1, PT ;  /* 0x000000010000780c */ /* 0x004fda0003f05270 */
[----:B------:R-:W-:Y:S05]  /*0730*/  @P0 BRA `(.L_x_10) ;  /* 0x0000000000540947 */ /* 0x000fea0003800000 */
[----:B---3--:R-:W-:Y:S01]  /*0740*/  UMOV UR4, 0x400 ;  /* 0x0000040000047882 */ /* 0x008fe20000000000 */
        /* <DEDUP_REMOVED lines=10> */
[----:B------:R-:W2:Y:S02]  /*07f0*/  FENCE.VIEW.ASYNC.S ;  /* 0x00000000000073c6 */ /* 0x000ea40000000000 */
[----:B--2---:R2:W3:Y:S08]  /*0800*/  SYNCS.EXCH.64 URZ, [UR4+0x50], UR8 ;  /* 0x0000500804ff75b2 */ /* 0x0044f00008000100 */
        /* <DEDUP_REMOVED lines=8> */
.L_x_10:
[----:B------:R-:W4:Y:S01]  /*0890*/  SHFL.IDX PT, R0, R159, RZ, 0x1f ;  /* 0x00001fff9f007589 */ /* 0x000f2200000e0000 */
[----:B------:R-:W-:Y:S01]  /*08a0*/  NOP ;  /* 0x0000000000007918 */ /* 0x000fe20000000000 */
[----:B----4-:R-:W-:-:S13]  /*08b0*/  ISETP.NE.AND P0, PT, R0, 0x3, PT ;  /* 0x000000030000780c */ /* 0x010fda0003f05270 */
[----:B------:R-:W-:Y:S05]  /*08c0*/  @P0 BRA `(.L_x_11) ;  /* 0x00000000002c0947 */ /* 0x000fea0003800000 */
[----:B--23--:R-:W-:Y:S01]  /*08d0*/  UMOV UR6, 0x400 ;  /* 0x0000040000067882 */ /* 0x00cfe20000000000 */
[----:B------:R-:W-:Y:S01]  /*08e0*/  UMOV UR4, 0x20 ;  /* 0x0000002000047882 */ /* 0x000fe20000000000 */
[----:B------:R-:W-:Y:S02]  /*08f0*/  ULEA UR6, UR45, UR6, 0x18 ;  /* 0x000000062d067291 */ /* 0x000fe4000f8ec0ff */
[----:B------:R-:W-:-:S04]  /*0900*/  UIADD3 UR4, UPT, UPT, -UR4, 0x100000, URZ ;  /* 0x0010000004047890 */ /* 0x000fc8000fffe1ff */
[----:B------:R-:W-:Y:S02]  /*0910*/  USHF.L.U32 UR5, UR4, 0xb, URZ ;  /* 0x0000000b04057899 */ /* 0x000fe400080006ff */
[----:B------:R-:W-:Y:S01]  /*0920*/  USHF.L.U32 UR4, UR4, 0x1, URZ ;  /* 0x0000000104047899 */ /* 0x000fe200080006ff */
[----:B------:R-:W-:Y:S01]  /*0930*/  ELECT P0, URZ, PT ;  /* 0x0000000000ff782f */ /* 0x000fe20003800000 */
[----:B------:R-:W2:Y:S10]  /*0940*/  FENCE.VIEW.ASYNC.S ;  /* 0x00000000000073c6 */ /* 0x000eb40000000000 */
[----:B--2---:R4:W2:Y:S01]  /*0950*/  SYNCS.EXCH.64 URZ, [UR6+0x90], UR4 ;  /* 0x0000900406ff75b2 */ /* 0x0048a20008000100 */
[----:B------:R4:W3:Y:S02]  /*0960*/  SYNCS.EXCH.64 URZ, [UR6+0x98], UR4 ;  /* 0x0000980406ff75b2 */ /* 0x0008e40008000100 */
[----:B----4-:R-:W-:Y:S01]  /*0970*/  NOP ;  /* 0x0000000000007918 */ /* 0x010fe20000000000 */
.L_x_11:
[----:B------:R-:W4:Y:S01]  /*0980*/  SHFL.IDX PT, R0, R159, RZ, 0x1f ;  /* 0x00001fff9f007589 */ /* 0x000f2200000e0000 */
[----:B------:R-:W-:Y:S01]  /*0990*/  NOP ;  /* 0x0000000000007918 */ /* 0x000fe20000000000 */
[----:B----4-:R-:W-:-:S13]  /*09a0*/  ISETP.NE.AND P0, PT, R0, 0x4, PT ;  /* 0x000000040000780c */ /* 0x010fda0003f05270 */
[----:B------:R-:W-:Y:S05]  /*09b0*/  @P0 BRA `(.L_x_12) ;  /* 0x0000000000480947 */ /* 0x000fea0003800000 */
[----:B--23--:R-:W-:Y:S01]  /*09c0*/  UMOV UR4, 0x720 ;  /* 0x0000072000047882 */ /* 0x00cfe20000000000 */
[----:B------:R-:W-:Y:S01]  /*09d0*/  UMOV UR6, 0x400 ;  /* 0x0000040000067882 */ /* 0x000fe20000000000 */
[----:B------:R-:W-:Y:S01]  /*09e0*/  USEL UR4, UR4, 0x620, UP4 ;  /* 0x0000062004047887 */ /* 0x000fe2000a000000 */
        /* <DEDUP_REMOVED lines=10> */
[----:B--2---:R4:W2:Y:S08]  /*0a90*/  SYNCS.EXCH.64 URZ, [UR6+0xa0], UR8 ;  /* 0x0000a00806ff75b2 */ /* 0x0048b00008000100 */
[----:B------:R4:W3:Y:S01]  /*0aa0*/  SYNCS.EXCH.64 URZ, [UR6+0xb0], UR4 ;  /* 0x0000b00406ff75b2 */ /* 0x0008e20008000100 */
[----:B------:R4:W1:Y:S01]  /*0ab0*/  SYNCS.EXCH.64 URZ, [UR6+0xa8], UR8 ;  /* 0x0000a80806ff75b2 */ /* 0x0008620008000100 */
[----:B------:R4:W1:Y:S02]  /*0ac0*/  SYNCS.EXCH.64 URZ, [UR6+0xb8], UR4 ;  /* 0x0000b80406ff75b2 */ /* 0x0008640008000100 */
[----:B----4-:R-:W-:Y:S01]  /*0ad0*/  NOP ;  /* 0x0000000000007918 */ /* 0x010fe20000000000 */
.L_x_12:
[----:B------:R-:W4:Y:S01]  /*0ae0*/  SHFL.IDX PT, R0, R159, RZ, 0x1f ;  /* 0x00001fff9f007589 */ /* 0x000f2200000e0000 */
[----:B------:R-:W-:Y:S01]  /*0af0*/  NOP ;  /* 0x0000000000007918 */ /* 0x000fe20000000000 */
[----:B----4-:R-:W-:-:S13]  /*0b00*/  ISETP.NE.AND P0, PT, R0, 0x5, PT ;  /* 0x000000050000780c */ /* 0x010fda0003f05270 */
[----:B------:R-:W-:Y:S05]  /*0b10*/  @P0 BRA `(.L_x_13) ;  /* 0x0000000000440947 */ /* 0x000fea0003800000 */
[----:B--23--:R-:W-:Y:S01]  /*0b20*/  UMOV UR4, 0x400 ;  /* 0x0000040000047882 */ /* 0x00cfe20000000000 */
        /* <DEDUP_REMOVED lines=16> */
.L_x_13:
[----:B------:R-:W4:Y:S01]  /*0c30*/  SHFL.IDX PT, R0, R159, RZ, 0x1f ;  /* 0x00001fff9f007589 */ /* 0x000f2200000e0000 */
[----:B------:R-:W-:Y:S01]  /*0c40*/  ISETP.NE.OR P1, PT, RZ, UR18, !P1 ;  /* 0x00000012ff007c0c */ /* 0x000fe2000cf25670 */
        /* <DEDUP_REMOVED lines=12> */
[----:B------:R4:W3:Y:S01]  /*0d10*/  SYNCS.EXCH.64 URZ, [UR4+0xf0], UR6 ;  /* 0x0000f00604ff75b2 */ /* 0x0008e20008000100 */
[----:B------:R4:W1:Y:S01]  /*0d20*/  SYNCS.EXCH.64 URZ, [UR4+0xe8], UR6 ;  /* 0x0000e80604ff75b2 */ /* 0x0008620008000100 */
[----:B------:R4:W1:Y:S02]  /*0d30*/  SYNCS.EXCH.64 URZ, [UR4+0xf8], UR6 ;  /* 0x0000f80604ff75b2 */ /* 0x0008640008000100 */
[----:B----4-:R-:W-:Y:S01]  /*0d40*/  NOP ;  /* 0x0000000000007918 */ /* 0x010fe20000000000 */
.L_x_14:
[----:B------:R-:W-:Y:S01]  /*0d50*/  VOTEU.ALL UP0, P1 ;  /* 0x0000000000ff7886 */ /* 0x000fe20000800000 */
[----:B--23--:R-:W-:Y:S01]  /*0d60*/  UMOV UR4, 0x20 ;  /* 0x0000002000047882 */ /* 0x00cfe20000000000 */
[----:B------:R-:W2:Y:S01]  /*0d70*/  LDCU UR7, c[0x0][0x36c] ;  /* 0x00006d80ff0777ac */ /* 0x000ea20008000800 */
[----:B------:R-:W-:Y:S01]  /*0d80*/  NOP ;  /* 0x0000000000007918 */ /* 0x000fe20000000000 */
[----:B-1----:R-:W-:Y:S01]  /*0d90*/  LOP3.LUT R3, R172, 0x1f, RZ, 0xc0, !PT ;  /* 0x0000001fac037812 */ /* 0x002fe200078ec0ff */
[----:B------:R-:W-:Y:S01]  /*0da0*/  @!UP0 UMOV UR6, 0x400 ;  /* 0x0000040000068882 */ /* 0x000fe20000000000 */
[----:B------:R-:W-:-:S04]  /*0db0*/  @!UP0 UIADD3 UR4, UPT, UPT, -UR4, 0x100000, URZ ;  /* 0x0010000004048890 */ /* 0x000fc8000fffe1ff */
[----:B------:R-:W-:Y:S02]  /*0dc0*/  @!UP0 USHF.L.U32 UR5, UR4, 0xb, URZ ;  /* 0x0000000b04058899 */ /* 0x000fe400080006ff */
[----:B------:R-:W-:Y:S02]  /*0dd0*/  @!UP0 USHF.L.U32 UR4, UR4, 0x1, URZ ;  /* 0x0000000104048899 */ /* 0x000fe400080006ff */
[----:B------:R-:W-:Y:S01]  /*0de0*/  @!UP0 ULEA UR6, UR45, UR6, 0x18 ;  /* 0x000000062d068291 */ /* 0x000fe2000f8ec0ff */
[----:B------:R-:W-:Y:S01]  /*0df0*/  VOTEU.ALL UP0, P1 ;  /* 0x0000000000ff7886 */ /* 0x000fe20000800000 */
[----:B------:R-:W-:Y:S02]  /*0e00*/  UISETP.NE.AND UP5, UPT, UR18, URZ, UPT ;  /* 0x000000ff1200728c */ /* 0x000fe4000bfa5270 */
[----:B--2---:R-:W-:Y:S01]  /*0e10*/  UISETP.EQ.U32.AND UP6, UPT, UR7, 0x1, UPT ;  /* 0x000000010700788c */ /* 0x004fe2000bfc2070 */
[----:B------:R-:W1:Y:S07]  /*0e20*/  FENCE.VIEW.ASYNC.S ;  /* 0x00000000000073c6 */ /* 0x000e6e0000000000 */
[----:B-1----:R1:W2:Y:S01]  /*0e30*/  @!UP0 SYNCS.EXCH.64 URZ, [UR6+0x100], UR4 ;  /* 0x0001000406ff85b2 */ /* 0x0022a20008000100 */
[----:B------:R-:W-:Y:S05]  /*0e40*/  BRA.U !UP6, `(.L_x_15) ;  /* 0x000000010e087547 */ /* 0x000fea000b800000 */
[----:B--2---:R-:W-:Y:S01]  /*0e50*/  UCGABAR_ARV ;  /* 0x00000000000079c7 */ /* 0x004fe20008000000 */
[----:B------:R-:W-:Y:S05]  /*0e60*/  BRA `(.L_x_16) ;  /* 0x0000000000047947 */ /* 0x000fea0003800000 */
.L_x_15:
[----:B--2---:R-:W-:Y:S01]  /*0e70*/  NOP ;  /* 0x0000000000007918 */ /* 0x004fe20000000000 */
.L_x_16:
[----:B------:R-:W2:Y:S01]  /*0e80*/  S2UR UR31, SR_CTAID.X ;  /* 0x00000000001f79c3 */ /* 0x000ea20000002500 */
[----:B------:R-:W-:-:S05]  /*0e90*/  CS2R.32 R161, SR_CgaSize ;  /* 0x0000000000a17805 */ /* 0x000fca0000008a00 */
[----:B------:R-:W-:-:S05]  /*0ea0*/  IMAD R161, R161, -0xa0, RZ ;  /* 0xffffff60a1a17824 */ /* 0x000fca00078e02ff */
[----:B-1----:R-:W-:-:S14]  /*0eb0*/  R2UR UR5, R161 ;  /* 0x00000000a10572ca */ /* 0x002fdc00000e0000 */
[----:B------:R-:W1:Y:S01]  /*0ec0*/  LDCU UR5, c[0x0][UR5+0x2b0] ;  /* 0x00005600050577ac */ /* 0x000e620008000800 */
[----:B------:R-:W-:-:S05]  /*0ed0*/  CS2R.32 R161, SR_CgaSize ;  /* 0x0000000000a17805 */ /* 0x000fca0000008a00 */
[----:B------:R-:W-:-:S05]  /*0ee0*/  IMAD R161, R161, -0xa0, RZ ;  /* 0xffffff60a1a17824 */ /* 0x000fca00078e02ff */
[----:B------:R-:W-:-:S14]  /*0ef0*/  R2UR UR4, R161 ;  /* 0x00000000a10472ca */ /* 0x000fdc00000e0000 */
[----:B------:R-:W3:Y:S01]  /*0f00*/  LDCU UR4, c[0x0][UR4+0x2b4] ;  /* 0x00005680040477ac */ /* 0x000ee20008000800 */
[----:B------:R-:W4:Y:S01]  /*0f10*/  S2UR UR30, SR_CTAID.Y ;  /* 0x00000000001e79c3 */ /* 0x000f220000002600 */
[----:B------:R-:W-:-:S05]  /*0f20*/  CS2R.32 R161, SR_CgaSize ;  /* 0x0000000000a17805 */ /* 0x000fca0000008a00 */
[----:B------:R-:W-:-:S05]  /*0f30*/  IMAD R161, R161, -0xa0, RZ ;  /* 0xffffff60a1a17824 */ /* 0x000fca00078e02ff */
[----:B------:R-:W-:-:S14]  /*0f40*/  R2UR UR7, R161 ;  /* 0x00000000a10772ca */ /* 0x000fdc00000e0000 */
[----:B------:R-:W3:Y:S01]  /*0f50*/  LDCU UR7, c[0x0][UR7+0x2a0] ;  /* 0x00005400070777ac */ /* 0x000ee20008000800 */
[----:B------:R-:W-:-:S05]  /*0f60*/  CS2R.32 R161, SR_CgaSize ;  /* 0x0000000000a17805 */ /* 0x000fca0000008a00 */
[----:B------:R-:W-:-:S05]  /*0f70*/  IMAD R161, R161, -0xa0, RZ ;  /* 0xffffff60a1a17824 */ /* 0x000fca00078e02ff */
[----:B------:R-:W-:-:S14]  /*0f80*/  R2UR UR8, R161 ;  /* 0x00000000a10872ca */ /* 0x000fdc00000e0000 */
[----:B------:R-:W3:Y:S01]  /*0f90*/  LDCU UR8, c[0x0][UR8+0x2a4] ;  /* 0x00005480080877ac */ /* 0x000ee20008000800 */
[----:B------:R-:W-:Y:S01]  /*0fa0*/  UISETP.GT.U32.AND UP0, UPT, UR48, 0xffff, UPT ;  /* 0x0000ffff3000788c */ /* 0x000fe2000bf04070 */
[----:B------:R-:W3:Y:S01]  /*0fb0*/  LDCU UR19, c[0x0][0xb24] ;  /* 0x00016480ff1377ac */ /* 0x000ee20008000800 */
[----:B------:R-:W3:Y:S01]  /*0fc0*/  LDCU UR42, c[0x0][0xb24] ;  /* 0x00016480ff2a77ac */ /* 0x000ee20008000800 */
[----:B--2---:R-:W-:Y:S01]  /*0fd0*/  I2FP.F32.U32 R2, UR31 ;  /* 0x0000001f00027c45 */ /* 0x004fe20008201000 */
[----:B------:R-:W2:Y:S04]  /*0fe0*/  LDCU UR24, c[0x0][0xb30] ;  /* 0x00016600ff1877ac */ /* 0x000ea80008000800 */
[----:B-1----:R-:W-:Y:S01]  /*0ff0*/  FMUL R2, R2, UR5 ;  /* 0x0000000502027c20 */ /* 0x002fe20008400000 */
[----:B------:R-:W-:Y:S01]  /*1000*/  USHF.L.U32 UR23, UR45, 0xb, URZ ;  /* 0x0000000b2d177899 */ /* 0x000fe200080006ff */
[----:B----4-:R-:W-:Y:S01]  /*1010*/  I2FP.F32.U32 R0, UR30 ;  /* 0x0000001e00007c45 */ /* 0x010fe20008201000 */
[----:B------:R-:W-:-:S03]  /*1020*/  USHF.L.U32 UR47, UR31, 0x7, URZ ;  /* 0x000000071f2f7899 */ /* 0x000fc600080006ff */
[----:B------:R-:W1:Y:S01]  /*1030*/  F2I.U32.TRUNC.NTZ R2, R2 ;  /* 0x0000000200027305 */ /* 0x000e62000020f000 */
[----:B------:R-:W-:Y:S01]  /*1040*/  USEL UR22, UR48, 0xffff, !UP0 ;  /* 0x0000ffff30167887 */ /* 0x000fe2000c000000 */
[----:B---3--:R-:W-:-:S06]  /*1050*/  FMUL R0, R0, UR4 ;  /* 0x0000000400007c20 */ /* 0x008fcc0008400000 */
[----:B------:R-:W3:Y:S01]  /*1060*/  F2I.U32.TRUNC.NTZ R0, R0 ;  /* 0x0000000000007305 */ /* 0x000ee2000020f000 */
[----:B-1----:R-:W-:Y:S02]  /*1070*/  R2UR UR4, R2 ;  /* 0x00000000020472ca */ /* 0x002fe400000e0000 */
[----:B------:R-:W-:Y:S02]  /*1080*/  PRMT R2, RZ, 0x7610, R2 ;  /* 0x00007610ff027816 */ /* 0x000fe40000000002 */
[----:B---3--:R-:W-:Y:S02]  /*1090*/  R2UR UR6, R0 ;  /* 0x00000000000672ca */ /* 0x008fe400000e0000 */
[----:B------:R-:W-:-:S07]  /*10a0*/  PRMT R0, RZ, 0x7610, R0 ;  /* 0x00007610ff007816 */ /* 0x000fce0000000000 */
[----:B------:R-:W-:-:S04]  /*10b0*/  UIADD3 UR5, UPT, UPT, -UR4, URZ, URZ ;  /* 0x000000ff04057290 */ /* 0x000fc8000fffe1ff */
[----:B------:R-:W-:Y:S02]  /*10c0*/  UIMAD UR5, UR7, UR5, UR31 ;  /* 0x00000005070572a4 */ /* 0x000fe4000f8e021f */
[----:B------:R-:W-:-:S04]  /*10d0*/  UIADD3 UR4, UPT, UPT, -UR6, URZ, URZ ;  /* 0x000000ff06047290 */ /* 0x000fc8000fffe1ff */
[----:B------:R-:W-:Y:S01]  /*10e0*/  IMAD.U32 R161, RZ, RZ, UR5 ;  /* 0x00000005ffa17e24 */ /* 0x000fe2000f8e00ff */
[----:B------:R-:W-:-:S06]  /*10f0*/  UIMAD UR4, UR8, UR4, UR30 ;  /* 0x00000004080472a4 */ /* 0x000fcc000f8e021e */
[----:B------:R-:W-:Y:S01]  /*1100*/  IMAD.U32 R160, RZ, RZ, UR4 ;  /* 0x00000004ffa07e24 */ /* 0x000fe2000f8e00ff */
[----:B--2---:R-:W-:Y:S06]  /*1110*/  BRA.U UP5, `(.L_x_17) ;  /* 0x00000001056c7547 */ /* 0x004fec000b800000 */
[----:B------:R-:W-:Y:S02]  /*1120*/  R2UR UR4, R160 ;  /* 0x00000000a00472ca */ /* 0x000fe400000e0000 */
[----:B------:R-:W-:-:S11]  /*1130*/  R2UR UR10, R161 ;  /* 0x00000000a10a72ca */ /* 0x000fd600000e0000 */
[----:B------:R-:W-:Y:S02]  /*1140*/  UISETP.NE.AND UP0, UPT, UR4, URZ, UPT ;  /* 0x000000ff0400728c */ /* 0x000fe4000bf05270 */
[----:B------:R-:W-:Y:S02]  /*1150*/  ULOP3.LUT UR4, UR10, 0x2, URZ, 0x3c, !UPT ;  /* 0x000000020a047892 */ /* 0x000fe4000f8e3cff */
[----:B------:R-:W-:Y:S02]  /*1160*/  UISETP.GT.U32.AND UP2, UPT, UR10, 0x1, UP0 ;  /* 0x000000010a00788c */ /* 0x000fe40008744070 */
[----:B------:R-:W-:Y:S02]  /*1170*/  ULOP3.LUT UR5, UR10, 0x4, URZ, 0x3c, !UPT ;  /* 0x000000040a057892 */ /* 0x000fe4000f8e3cff */
[----:B------:R-:W-:Y:S02]  /*1180*/  USEL UR8, URZ, 0x1, UP2 ;  /* 0x00000001ff087887 */ /* 0x000fe40009000000 */
[----:B------:R-:W-:-:S02]  /*1190*/  USEL UR7, URZ, 0x2, UP2 ;  /* 0x00000002ff077887 */ /* 0x000fc40009000000 */
[----:B------:R-:W-:Y:S02]  /*11a0*/  UISETP.GT.U32.AND UP2, UPT, UR4, 0x1, UP0 ;  /* 0x000000010400788c */ /* 0x000fe40008744070 */
[----:B------:R-:W-:Y:S02]  /*11b0*/  ULOP3.LUT UR4, UR10, 0x6, URZ, 0x3c, !UPT ;  /* 0x000000060a047892 */ /* 0x000fe4000f8e3cff */
[----:B------:R-:W-:Y:S02]  /*11c0*/  USEL UR6, URZ, 0x4, UP2 ;  /* 0x00000004ff067887 */ /* 0x000fe40009000000 */
[----:B------:R-:W-:Y:S02]  /*11d0*/  USEL UR9, URZ, 0x8, UP2 ;  /* 0x00000008ff097887 */ /* 0x000fe40009000000 */
[----:B------:R-:W-:Y:S02]  /*11e0*/  UISETP.GT.U32.AND UP2, UPT, UR5, 0x1, UP0 ;  /* 0x000000010500788c */ /* 0x000fe40008744070 */
[----:B------:R-:W-:-:S02]  /*11f0*/  UISETP.GT.U32.AND UP0, UPT, UR4, 0x1, UP0 ;  /* 0x000000010400788c */ /* 0x000fc40008704070 */
[----:B------:R-:W-:Y:S02]  /*1200*/  USEL UR4, URZ, 0x10, UP2 ;  /* 0x00000010ff047887 */ /* 0x000fe40009000000 */
[----:B------:R-:W-:Y:S02]  /*1210*/  UIADD3 UR5, UPT, UPT, UR6, UR7, UR8 ;  /* 0x0000000706057290 */ /* 0x000fe4000fffe008 */
[----:B------:R-:W-:Y:S02]  /*1220*/  USEL UR7, URZ, 0x40, UP0 ;  /* 0x00000040ff077887 */ /* 0x000fe40008000000 */
[----:B------:R-:W-:Y:S02]  /*1230*/  USEL UR8, URZ, 0x20, UP2 ;  /* 0x00000020ff087887 */ /* 0x000fe40009000000 */
[----:B------:R-:W-:Y:S02]  /*1240*/  UIADD3 UR5, UPT, UPT, UR4, UR5, UR9 ;  /* 0x0000000504057290 */ /* 0x000fe4000fffe009 */
[----:B------:R-:W-:-:S02]  /*1250*/  ULOP3.LUT UR4, UR10, 0xfffffffe, URZ, 0xc0, !UPT ;  /* 0xfffffffe0a047892 */ /* 0x000fc4000f8ec0ff */
[----:B------:R-:W-:Y:S02]  /*1260*/  USEL UR6, URZ, 0x80, UP0 ;  /* 0x00000080ff067887 */ /* 0x000fe40008000000 */
[----:B------:R-:W-:-:S03]  /*1270*/  UIADD3 UR5, UPT, UPT, UR7, UR5, UR8 ;  /* 0x0000000507057290 */ /* 0x000fc6000fffe008 */
[----:B------:R-:W-:Y:S01]  /*1280*/  UMOV UR7, 0x3 ;  /* 0x0000000300077882 */ /* 0x000fe20000000000 */
[----:B------:R-:W-:Y:S02]  /*1290*/  UIADD3 UR5, UPT, UPT, UR5, UR6, URZ ;  /* 0x0000000605057290 */ /* 0x000fe4000fffe0ff */
[----:B------:R-:W-:-:S04]  /*12a0*/  USHF.L.U32 UR4, UR7, UR4, URZ ;  /* 0x0000000407047299 */ /* 0x000fc800080006ff */
[----:B------:R-:W-:Y:S02]  /*12b0*/  IMAD.U32 R2, RZ, RZ, UR5 ;  /* 0x00000005ff027e24 */ /* 0x000fe4000f8e00ff */
[----:B------:R-:W-:-:S07]  /*12c0*/  IMAD.U32 R0, RZ, RZ, UR4 ;  /* 0x00000004ff007e24 */ /* 0x000fce000f8e00ff */
.L_x_17:
[----:B------:R-:W1:Y:S01]  /*12d0*/  S2UR UR36, SR_CTAID.Z ;  /* 0x00000000002479c3 */ /* 0x000e620000002700 */
[----:B------:R-:W-:Y:S01]  /*12e0*/  UISETP.GE.AND UP0, UPT, UR19, 0x1, UPT ;  /* 0x000000011300788c */ /* 0x000fe2000bf06270 */
[----:B------:R-:W-:-:S08]  /*12f0*/  UMOV UR25, 0x55 ;  /* 0x0000005500197882 */ /* 0x000fd00000000000 */
[----:B------:R-:W-:Y:S05]  /*1300*/  BRA.U !UP0, `(.L_x_18) ;  /* 0x0000000108d07547 */ /* 0x000fea000b800000 */
[----:B------:R-:W2:Y:S01]  /*1310*/  LDCU.128 UR12, c[0x0][0xb10] ;  /* 0x00016200ff0c77ac */ /* 0x000ea20008000c00 */
[----:B------:R-:W3:Y:S01]  /*1320*/  LDCU UR6, c[0x0][0x370] ;  /* 0x00006e00ff0677ac */ /* 0x000ee20008000800 */
[----:B------:R-:W4:Y:S01]  /*1330*/  LDCU UR7, c[0x0][0x374] ;  /* 0x00006e80ff0777ac */ /* 0x000f220008000800 */
[----:B------:R-:W1:Y:S01]  /*1340*/  LDCU UR20, c[0x0][0xb0c] ;  /* 0x00016180ff1477ac */ /* 0x000e620008000800 */
[----:B------:R-:W1:Y:S01]  /*1350*/  LDCU UR21, c[0x0][0xb20] ;  /* 0x00016400ff1577ac */ /* 0x000e620008000800 */
[----:B------:R-:W1:Y:S01]  /*1360*/  LDCU.64 UR8, c[0x0][0xb28] ;  /* 0x00016500ff0877ac */ /* 0x000e620008000a00 */
[----:B--2---:R-:W-:Y:S02]  /*1370*/  UISETP.NE.AND UP3, UPT, UR14, 0x1, UPT ;  /* 0x000000010e00788c */ /* 0x004fe4000bf65270 */
[----:B----4-:R-:W-:Y:S02]  /*1380*/  UIMAD.WIDE.U32 UR10, UR7, UR15, URZ ;  /* 0x0000000f070a72a5 */ /* 0x010fe4000f8e00ff */
[----:B---3--:R-:W-:-:S02]  /*1390*/  UIMAD.WIDE.U32 UR16, UR6, UR12, URZ ;  /* 0x0000000c061072a5 */ /* 0x008fc4000f8e00ff */
[----:B-1----:R-:W-:Y:S02]  /*13a0*/  UISETP.NE.AND UP0, UPT, UR20, 0x1, UPT ;  /* 0x000000011400788c */ /* 0x002fe4000bf05270 */
[----:B------:R-:W-:Y:S01]  /*13b0*/  UIMAD.WIDE.U32 UR4, UR31, UR12, URZ ;  /* 0x0000000c1f0472a5 */ /* 0x000fe2000f8e00ff */
[----:B------:R-:W-:Y:S02]  /*13c0*/  UMOV UR10, UR11 ;  /* 0x0000000b000a7c82 */ /* 0x000fe40008000000 */
[----:B------:R-:W-:Y:S01]  /*13d0*/  UMOV UR16, UR17 ;  /* 0x0000001100107c82 */ /* 0x000fe20008000000 */
[----:B------:R-:W-:Y:S02]  /*13e0*/  @UP3 USHF.R.U32.HI UR7, URZ, UR21, UR10 ;  /* 0x00000015ff073299 */ /* 0x000fe4000801160a */
[----:B------:R-:W-:Y:S02]  /*13f0*/  UISETP.NE.AND UP2, UPT, UR19, 0x1, UPT ;  /* 0x000000011300788c */ /* 0x000fe4000bf45270 */
[----:B------:R-:W-:-:S02]  /*1400*/  USHF.R.U32.HI UR5, URZ, UR13, UR5 ;  /* 0x0000000dff057299 */ /* 0x000fc40008011605 */
[----:B------:R-:W-:Y:S02]  /*1410*/  @UP0 USHF.R.U32.HI UR6, URZ, UR13, UR16 ;  /* 0x0000000dff060299 */ /* 0x000fe40008011610 */
[----:B------:R-:W-:Y:S02]  /*1420*/  UIMAD.WIDE.U32 UR12, UR30, UR15, URZ ;  /* 0x0000000f1e0c72a5 */ /* 0x000fe4000f8e00ff */
[----:B------:R-:W-:Y:S02]  /*1430*/  UIMAD.WIDE.U32 UR10, UR7, UR8, URZ ;  /* 0x00000008070a72a5 */ /* 0x000fe4000f8e00ff */
[----:B------:R-:W-:Y:S02]  /*1440*/  UIMAD.WIDE.U32 UR16, UR6, UR8, URZ ;  /* 0x00000008061072a5 */ /* 0x000fe4000f8e00ff */
[----:B------:R-:W-:Y:S01]  /*1450*/  USEL UR5, UR31, UR5, !UP0 ;  /* 0x000000051f057287 */ /* 0x000fe2000c000000 */
[----:B------:R-:W-:Y:S02]  /*1460*/  UMOV UR4, UR13 ;  /* 0x0000000d00047c82 */ /* 0x000fe40008000000 */
[----:B------:R-:W-:Y:S01]  /*1470*/  UMOV UR10, UR11 ;  /* 0x0000000b000a7c82 */ /* 0x000fe20008000000 */
[----:B------:R-:W-:-:S02]  /*1480*/  USHF.R.U32.HI UR4, URZ, UR21, UR4 ;  /* 0x00000015ff047299 */ /* 0x000fc40008011604 */
[----:B------:R-:W-:Y:S01]  /*1490*/  @UP2 USHF.R.U32.HI UR7, URZ, UR9, UR10 ;  /* 0x00000009ff072299 */ /* 0x000fe2000801160a */
[----:B------:R-:W-:Y:S01]  /*14a0*/  UMOV UR16, UR17 ;  /* 0x0000001100107c82 */ /* 0x000fe20008000000 */
[----:B------:R-:W-:Y:S02]  /*14b0*/  USEL UR4, UR30, UR4, !UP3 ;  /* 0x000000041e047287 */ /* 0x000fe4000d800000 */
[----:B------:R-:W-:Y:S02]  /*14c0*/  @UP2 USHF.R.U32.HI UR6, URZ, UR9, UR16 ;  /* 0x00000009ff062299 */ /* 0x000fe40008011610 */
[----:B------:R-:W-:Y:S02]  /*14d0*/  UIMAD UR7, UR7, UR19, URZ ;  /* 0x00000013070772a4 */ /* 0x000fe4000f8e02ff */
[----:B------:R-:W-:Y:S02]  /*14e0*/  UIMAD UR12, UR6, UR19, URZ ;  /* 0x00000013060c72a4 */ /* 0x000fe4000f8e02ff */
[----:B------:R-:W-:-:S02]  /*14f0*/  UISETP.GE.AND UP0, UPT, UR4, UR7, UPT ;  /* 0x000000070400728c */ /* 0x000fc4000bf06270 */
[----:B------:R-:W-:Y:S02]  /*1500*/  UIMAD.WIDE.U32 UR10, UR4, UR8, URZ ;  /* 0x00000008040a72a5 */ /* 0x000fe4000f8e00ff */
[----:B------:R-:W-:Y:S02]  /*1510*/  UISETP.GE.OR UP0, UPT, UR5, UR12, UP0 ;  /* 0x0000000c0500728c */ /* 0x000fe40008706670 */
[----:B------:R-:W-:Y:S02]  /*1520*/  UIMAD.WIDE.U32 UR12, UR5, UR8, URZ ;  /* 0x00000008050c72a5 */ /* 0x000fe4000f8e00ff */
[----:B------:R-:W-:Y:S01]  /*1530*/  UIADD3 UR10, UPT, UPT, -UR4, URZ, URZ ;  /* 0x000000ff040a7290 */ /* 0x000fe2000fffe1ff */
[----:B------:R-:W-:Y:S01]  /*1540*/  UMOV UR8, UR11 ;  /* 0x0000000b00087c82 */ /* 0x000fe20008000000 */
[----:B------:R-:W-:Y:S02]  /*1550*/  UIADD3 UR11, UPT, UPT, -UR5, URZ, URZ ;  /* 0x000000ff050b7290 */ /* 0x000fe4000fffe1ff */
[----:B------:R-:W-:-:S03]  /*1560*/  USHF.R.U32.HI UR8, URZ, UR9, UR8 ;  /* 0x00000009ff087299 */ /* 0x000fc60008011608 */
[----:B------:R-:W-:Y:S01]  /*1570*/  @!UP0 UMOV UR7, UR13 ;  /* 0x0000000d00078c82 */ /* 0x000fe20008000000 */
[----:B------:R-:W-:Y:S02]  /*1580*/  UIMAD UR30, UR14, UR10, UR30 ;  /* 0x0000000a0e1e72a4 */ /* 0x000fe4000f8e021e */
[----:B------:R-:W-:Y:S02]  /*1590*/  USEL UR8, UR4, UR8, !UP2 ;  /* 0x0000000804087287 */ /* 0x000fe4000d000000 */
[----:B------:R-:W-:Y:S02]  /*15a0*/  @!UP0 USHF.R.U32.HI UR7, URZ, UR9, UR7 ;  /* 0x00000009ff078299 */ /* 0x000fe40008011607 */
[----:B------:R-:W-:Y:S02]  /*15b0*/  UIADD3 UR9, UPT, UPT, -UR8, URZ, URZ ;  /* 0x000000ff08097290 */ /* 0x000fe4000fffe1ff */
[----:B------:R-:W-:Y:S02]  /*15c0*/  @!UP0 USEL UR7, UR5, UR7, !UP2 ;  /* 0x0000000705078287 */ /* 0x000fe4000d000000 */
[----:B------:R-:W-:-:S02]  /*15d0*/  UIMAD UR9, UR19, UR9, UR4 ;  /* 0x00000009130972a4 */ /* 0x000fc4000f8e0204 */
[----:B------:R-:W-:Y:S02]  /*15e0*/  @!UP0 UIADD3 UR8, UPT, UPT, UR8, -UR7, URZ ;  /* 0x8000000708088290 */ /* 0x000fe4000fffe0ff */
[----:B------:R-:W-:Y:S02]  /*15f0*/  @!UP0 UIMAD UR6, UR9, UR6, UR7 ;  /* 0x00000006090682a4 */ /* 0x000fe4000f8e0207 */
[----:B------:R-:W-:Y:S02]  /*1600*/  @!UP0 UIMAD UR4, UR8, UR19, UR5 ;  /* 0x00000013080482a4 */ /* 0x000fe4000f8e0205 */
[----:B------:R-:W-:Y:S02]  /*1610*/  UIMAD UR31, UR20, UR11, UR31 ;  /* 0x0000000b141f72a4 */ /* 0x000fe4000f8e021f */
[----:B------:R-:W-:Y:S01]  /*1620*/  UIMAD UR30, UR4, UR14, UR30 ;  /* 0x0000000e041e72a4 */ /* 0x000fe2000f8e021e */
[----:B------:R-:W-:Y:S02]  /*1630*/  @!UP0 UMOV UR5, UR6 ;  /* 0x0000000600058c82 */ /* 0x000fe40008000000 */
[----:B------:R-:W-:-:S12]  /*1640*/  UIMAD UR31, UR5, UR20, UR31 ;  /* 0x00000014051f72a4 */ /* 0x000fd8000f8e021f */
.L_x_18:
[----:B------:R-:W-:Y:S02]  /*1650*/  UISETP.NE.AND UP2, UPT, UR24, 0x1, UPT ;  /* 0x000000011800788c */ /* 0x000fe4000bf45270 */
[----:B------:R-:W-:Y:S02]  /*1660*/  ULOP3.LUT UR22, UR22, 0xffff, URZ, 0xc0, !UPT ;  /* 0x0000ffff16167892 */ /* 0x000fe4000f8ec0ff */
[----:B------:R-:W-:Y:S02]  /*1670*/  UISETP.NE.AND UP0, UPT, UR18, 0x2, UPT ;  /* 0x000000021200788c */ /* 0x000fe4000bf05270 */
[----:B------:R-:W-:Y:S02]  /*1680*/  ULOP3.LUT UR23, UR23, 0x3000, URZ, 0xc0, !UPT ;  /* 0x0000300017177892 */ /* 0x000fe4000f8ec0ff */
[----:B------:R-:W-:Y:S02]  /*1690*/  ULOP3.LUT UR47, UR47, 0x80, URZ, 0xc0, !UPT ;  /* 0x000000802f2f7892 */ /* 0x000fe4000f8ec0ff */
[----:B------:R-:W-:Y:S01]  /*16a0*/  USHF.L.U32 UR22, UR25, UR22, URZ ;  /* 0x0000001619167299 */ /* 0x000fe200080006ff */
[----:B------:R-:W-:Y:S11]  /*16b0*/  BRA.U UP2, `(.L_x_19) ;  /* 0x0000000102407547 */ /* 0x000ff6000b800000 */
[----:B------:R-:W2:Y:S01]  /*16c0*/  LDCU.128 UR8, c[0x0][0xb10] ;  /* 0x00016200ff0877ac */ /* 0x000ea20008000c00 */
[----:B------:R-:W3:Y:S01]  /*16d0*/  LDCU UR12, c[0x0][0xb0c] ;  /* 0x00016180ff0c77ac */ /* 0x000ee20008000800 */
[----:B------:R-:W4:Y:S01]  /*16e0*/  LDCU UR13, c[0x0][0xb20] ;  /* 0x00016400ff0d77ac */ /* 0x000f220008000800 */
[----:B--2---:R-:W-:Y:S02]  /*16f0*/  UIMAD.WIDE.U32 UR4, UR31, UR8, URZ ;  /* 0x000000081f0472a5 */ /* 0x004fe4000f8e00ff */
[----:B------:R-:W-:Y:S02]  /*1700*/  UIMAD.WIDE.U32 UR6, UR30, UR11, URZ ;  /* 0x0000000b1e0672a5 */ /* 0x000fe4000f8e00ff */
[----:B---3--:R-:W-:Y:S02]  /*1710*/  UISETP.NE.AND UP2, UPT, UR12, 0x1, UPT ;  /* 0x000000010c00788c */ /* 0x008fe4000bf45270 */
[----:B------:R-:W-:-:S03]  /*1720*/  USHF.R.U32.HI UR5, URZ, UR9, UR5 ;  /* 0x00000009ff057299 */ /* 0x000fc60008011605 */
[----:B------:R-:W-:Y:S01]  /*1730*/  UMOV UR4, UR7 ;  /* 0x0000000700047c82 */ /* 0x000fe20008000000 */
[----:B------:R-:W-:Y:S02]  /*1740*/  USEL UR5, UR31, UR5, !UP2 ;  /* 0x000000051f057287 */ /* 0x000fe4000d000000 */
[----:B------:R-:W-:Y:S02]  /*1750*/  UISETP.NE.AND UP2, UPT, UR10, 0x1, UPT ;  /* 0x000000010a00788c */ /* 0x000fe4000bf45270 */
[----:B----4-:R-:W-:-:S04]  /*1760*/  USHF.R.U32.HI UR4, URZ, UR13, UR4 ;  /* 0x0000000dff047299 */ /* 0x010fc80008011604 */
[----:B------:R-:W-:-:S04]  /*1770*/  USEL UR4, UR30, UR4, !UP2 ;  /* 0x000000041e047287 */ /* 0x000fc8000d000000 */
[----:B------:R-:W-:Y:S02]  /*1780*/  UIADD3 UR6, UPT, UPT, UR5, -UR4, URZ ;  /* 0x8000000405067290 */ /* 0x000fe4000fffe0ff */
[----:B------:R-:W-:Y:S02]  /*1790*/  UIADD3 UR4, UPT, UPT, -UR5, UR4, URZ ;  /* 0x0000000405047290 */ /* 0x000fe4000fffe1ff */
[----:B------:R-:W-:Y:S02]  /*17a0*/  UIMAD UR30, UR6, UR10, UR30 ;  /* 0x0000000a061e72a4 */ /* 0x000fe4000f8e021e */
[----:B------:R-:W-:-:S12]  /*17b0*/  UIMAD UR31, UR4, UR12, UR31 ;  /* 0x0000000c041f72a4 */ /* 0x000fd8000f8e021f */
.L_x_19:
[----:B------:R-:W-:Y:S05]  /*17c0*/  BRA.U !UP6, `(.L_x_20) ;  /* 0x000000010e0c7547 */ /* 0x000fea000b800000 */
[----:B------:R-:W-:Y:S01]  /*17d0*/  UCGABAR_WAIT ;  /* 0x0000000000007dc7 */ /* 0x000fe20008000000 */
[----:B------:R-:W-:Y:S01]  /*17e0*/  CCTL.IVALL ;  /* 0x00000000ff00798f */ /* 0x000fe20002000000 */
[----:B------:R-:W-:Y:S05]  /*17f0*/  BRA `(.L_x_21) ;  /* 0x0000000000047947 */ /* 0x000fea0003800000 */
.L_x_20:
[----:B------:R-:W-:Y:S06]  /*1800*/  BAR.SYNC.DEFER_BLOCKING 0x0 ;  /* 0x0000000000007b1d */ /* 0x000fec0000010000 */
.L_x_21:
[----:B------:R-:W-:Y:S05]  /*1810*/  BRA.U UP0, `(.L_x_22) ;  /* 0x0000001500007547 */ /* 0x000fea000b800000 */
[----:B------:R-:W2:Y:S01]  /*1820*/  LDCU UR6, c[0x0][0x38c] ;  /* 0x00007180ff0677ac */ /* 0x000ea20008000800 */
[----:B------:R-:W-:Y:S01]  /*1830*/  PLOP3.LUT P1, PT, PT, PT, UP4, 0x80, 0x8 ;  /* 0x000000000008781c */ /* 0x000fe20003f2f048 */
[----:B------:R-:W-:Y:S01]  /*1840*/  IMAD.MOV.U32 R12, RZ, RZ, 0x1 ;  /* 0x00000001ff0c7424 */ /* 0x000fe200078e00ff */
[----:B------:R-:W-:Y:S02]  /*1850*/  ISETP.NE.AND P2, PT, R3, RZ, P3 ;  /* 0x000000ff0300720c */ /* 0x000fe40001f45270 */
[----:B------:R-:W-:Y:S02]  /*1860*/  CS2R R10, SRZ ;  /* 0x00000000000a7805 */ /* 0x000fe4000001ff00 */
[----:B------:R-:W-:Y:S01]  /*1870*/  PLOP3.LUT P1, PT, P1, PT, PT, 0x8, 0x80 ;  /* 0x000000000080781c */ /* 0x000fe20000f2e170 */
[----:B------:R-:W-:Y:S01]  /*1880*/  IMAD.MOV.U32 R9, RZ, RZ, RZ ;  /* 0x000000ffff097224 */ /* 0x000fe200078e00ff */
[----:B------:R-:W3:Y:S01]  /*1890*/  LDCU UR39, c[0x0][0x370] ;  /* 0x00006e00ff2777ac */ /* 0x000ee20008000800 */
[----:B------:R-:W-:Y:S01]  /*18a0*/  IMAD.MOV.U32 R8, RZ, RZ, 0x1 ;  /* 0x00000001ff087424 */ /* 0x000fe200078e00ff */
[----:B------:R-:W4:Y:S01]  /*18b0*/  LDCU.64 UR26, c[0x0][0x348] ;  /* 0x00006900ff1a77ac */ /* 0x000f220008000a00 */
[----:B------:R-:W-:Y:S01]  /*18c0*/  ULEA.HI UR44, UR23, UR47, URZ, 0x19 ;  /* 0x0000002f172c7291 */ /* 0x000fe2000f8fc8ff */
[----:B------:R-:W1:Y:S01]  /*18d0*/  LDCU UR38, c[0x0][0x374] ;  /* 0x00006e80ff2677ac */ /* 0x000e620008000800 */
[----:B--2---:R-:W-:-:S02]  /*18e0*/  UIADD3 UR5, UPT, UPT, UR6, 0x7f, URZ ;  /* 0x0000007f06057890 */ /* 0x004fc4000fffe0ff */
[----:B------:R-:W-:Y:S02]  /*18f0*/  UIADD3 UR48, UPT, UPT, UR6, 0xfe, URZ ;  /* 0x000000fe06307890 */ /* 0x000fe4000fffe0ff */
[----:B------:R-:W-:Y:S01]  /*1900*/  USHF.R.S32.HI UR4, URZ, 0x1f, UR5 ;  /* 0x0000001fff047899 */ /* 0x000fe20008011405 */
[----:B------:R-:W-:-:S03]  /*1910*/  UMOV UR7, URZ ;  /* 0x000000ff00077c82 */ /* 0x000fc60008000000 */
[----:B------:R-:W-:Y:S02]  /*1920*/  ULEA.HI UR4, UR4, UR5, URZ, 0x7 ;  /* 0x0000000504047291 */ /* 0x000fe4000f8f38ff */
[----:B------:R-:W-:Y:S02]  /*1930*/  UIADD3 UR5, UPT, UPT, UR6, -0x1, URZ ;  /* 0xffffffff06057890 */ /* 0x000fe4000fffe0ff */
[----:B------:R-:W-:Y:S02]  /*1940*/  USHF.R.S32.HI UR41, URZ, 0x7, UR4 ;  /* 0x00000007ff297899 */ /* 0x000fe40008011404 */
[----:B------:R-:W-:Y:S02]  /*1950*/  UISETP.GE.U32.AND UP1, UPT, UR5, -0xff, UPT ;  /* 0xffffff010500788c */ /* 0x000fe4000bf26070 */
[----:B------:R-:W-:-:S04]  /*1960*/  UISETP.LT.U32.AND UP0, UPT, UR41, 0x5, UPT ;  /* 0x000000052900788c */ /* 0x000fc8000bf01070 */
[----:B------:R-:W-:Y:S02]  /*1970*/  USEL UR40, UR41, 0x5, UP0 ;  /* 0x0000000529287887 */ /* 0x000fe40008000000 */
[----:B------:R-:W-:Y:S02]  /*1980*/  UISETP.NE.AND UP0, UPT, UR18, URZ, UPT ;  /* 0x000000ff1200728c */ /* 0x000fe4000bf05270 */
[----:B------:R-:W-:Y:S02]  /*1990*/  UIADD3 UR4, UPT, UPT, UR40, -0x1, URZ ;  /* 0xffffffff28047890 */ /* 0x000fe4000fffe0ff */
[----:B------:R-:W-:Y:S02]  /*19a0*/  @UP1 UIADD3 UR4, UPT, UPT, UR40, URZ, URZ ;  /* 0x000000ff28041290 */ /* 0x000fe4000fffe0ff */
[----:B------:R-:W-:Y:S02]  /*19b0*/  USEL UR24, UR46, 0x2, UP0 ;  /* 0x000000022e187887 */ /* 0x000fe40008000000 */
[----:B------:R-:W-:-:S02]  /*19c0*/  UIADD3 UR46, UPT, UPT, UR41, -UR40, URZ ;  /* 0x80000028292e7290 */ /* 0x000fc4000fffe0ff */
[----:B------:R-:W-:Y:S02]  /*19d0*/  UIADD3 UR28, UPT, UPT, UR4, 0x1, URZ ;  /* 0x00000001041c7890 */ /* 0x000fe4000fffe0ff */
[----:B-1-34-:R-:W-:-:S12]  /*19e0*/  UIADD3 UR43, UPT, UPT, -UR4, URZ, URZ ;  /* 0x000000ff042b7290 */ /* 0x01afd8000fffe1ff */
.L_x_42:
[----:B------:R-:W-:Y:S01]  /*19f0*/  UISETP.NE.AND UP0, UPT, UR45, URZ, UPT ;  /* 0x000000ff2d00728c */ /* 0x000fe2000bf05270 */
[----:B-1----:R-:W1:Y:S08]  /*1a00*/  S2UR UR45, SR_CgaCtaId ;  /* 0x00000000002d79c3 */ /* 0x002e700000008800 */
[----:B------:R-:W-:Y:S05]  /*1a10*/  BRA.U UP0, `(.L_x_23) ;  /* 0x0000000100347547 */ /* 0x000fea000b800000 */
[----:B------:R-:W2:Y:S01]  /*1a20*/  S2R R0, SR_CgaCtaId ;  /* 0x0000000000007919 */ /* 0x000ea20000008800 */
[----:B------:R-:W-:Y:S02]  /*1a30*/  MOV R3, 0x400 ;  /* 0x0000040000037802 */ /* 0x000fe40000000f00 */
[----:B------:R-:W-:Y:S02]  /*1a40*/  SHF.L.U32 R2, R8, 0x1f, RZ ;  /* 0x0000001f08027819 */ /* 0x000fe400000006ff */
[----:B--2---:R-:W-:-:S05]  /*1a50*/  LEA R0, R0, R3, 0x18 ;  /* 0x0000000300007211 */ /* 0x004fca00078ec0ff */
[----:B------:R-:W-:-:S04]  /*1a60*/  IMAD R3, R9, 0x8, R0 ;  /* 0x0000000809037824 */ /* 0x000fc800078e0200 */
[----:B------:R-:W2:Y:S02]  /*1a70*/  SYNCS.PHASECHK.TRANS64.TRYWAIT P0, [R3+URZ+0xf0], R2 ;  /* 0x0000f002030075a7 */ /* 0x000ea400080011ff */
[----:B--2---:R-:W-:Y:S05]  /*1a80*/  @!P0 BRA `(.L_x_24) ;  /* 0x000000a4000c8947 */ /* 0x004fea0003800000 */
.L_x_145:
[----:B------:R-:W-:Y:S01]  /*1a90*/  VIADD R9, R9, 0x1 ;  /* 0x0000000109097836 */ /* 0x000fe20000000000 */
[----:B------:R2:W-:Y:S04]  /*1aa0*/  SYNCS.ARRIVE.TRANS64.A1T0 RZ, [R3+URZ+0xe0], RZ ;  /* 0x0000e0ff03ff79a7 */ /* 0x0005e800081000ff */
[----:B------:R-:W-:-:S04]  /*1ab0*/  ISETP.NE.AND P0, PT, R9, 0x2, PT ;  /* 0x000000020900780c */ /* 0x000fc80003f05270 */
[----:B------:R-:W-:Y:S02]  /*1ac0*/  SEL R9, R9, RZ, P0 ;  /* 0x000000ff09097207 */ /* 0x000fe40000000000 */
[----:B--2---:R-:W-:-:S04]  /*1ad0*/  SEL R3, RZ, 0x1, P0 ;  /* 0x00000001ff037807 */ /* 0x004fc80000000000 */
[----:B------:R-:W-:-:S07]  /*1ae0*/  LOP3.LUT R8, R8, R3, RZ, 0x3c, !PT ;  /* 0x0000000308087212 */ /* 0x000fce00078e3cff */
.L_x_23:
[----:B------:R-:W-:Y:S01]  /*1af0*/  UMOV UR6, 0x400 ;  /* 0x0000040000067882 */ /* 0x000fe20000000000 */
[----:B------:R-:W-:Y:S01]  /*1b00*/  UISETP.GE.U32.AND UP0, UPT, UR48, 0xff, UPT ;  /* 0x000000ff3000788c */ /* 0x000fe2000bf06070 */
[----:B------:R-:W-:Y:S01]  /*1b10*/  SHF.L.U32 R0, R12, 0x1f, RZ ;  /* 0x0000001f0c007819 */ /* 0x000fe200000006ff */
[----:B-1----:R-:W-:Y:S02]  /*1b20*/  ULEA UR6, UR45, UR6, 0x18 ;  /* 0x000000062d067291 */ /* 0x002fe4000f8ec0ff */
[----:B------:R-:W-:Y:S02]  /*1b30*/  ULEA UR11, UR30, UR44, 0x8 ;  /* 0x0000002c1e0b7291 */ /* 0x000fe4000f8e40ff */
[----:B------:R-:W-:Y:S01]  /*1b40*/  ULEA UR4, UR7, UR6, 0x3 ;  /* 0x0000000607047291 */ /* 0x000fe2000f8e18ff */
[----:B------:R-:W-:-:S08]  /*1b50*/  UMOV UR13, URZ ;  /* 0x000000ff000d7c82 */ /* 0x000fd00008000000 */
[----:B------:R1:W2:Y:S01]  /*1b60*/  SYNCS.PHASECHK.TRANS64.TRYWAIT P0, [UR4+0x28], R0 ;  /* 0x00002800ff0075a7 */ /* 0x0002a20008001104 */
[----:B------:R-:W-:-:S04]  /*1b70*/  ULEA.HI UR4, UR31, UR31, URZ, 0x1 ;  /* 0x0000001f1f047291 */ /* 0x000fc8000f8f08ff */
[----:B------:R-:W-:-:S04]  /*1b80*/  USHF.L.U32 UR4, UR4, 0x7, URZ ;  /* 0x0000000704047899 */ /* 0x000fc800080006ff */
[----:B------:R-:W-:Y:S01]  /*1b90*/  ULOP3.LUT UR35, UR47, 0xffffff00, UR4, 0xf8, !UPT ;  /* 0xffffff002f237892 */ /* 0x000fe2000f8ef804 */
[----:B------:R-:W-:Y:S11]  /*1ba0*/  BRA.U !UP0, `(.L_x_25) ;  /* 0x0000000108c47547 */ /* 0x000ff6000b800000 */
[----:B------:R-:W-:Y:S01]  /*1bb0*/  UMOV UR16, UR43 ;  /* 0x0000002b00107c82 */ /* 0x000fe20008000000 */
[----:B------:R-:W-:Y:S01]  /*1bc0*/  UMOV UR4, UR7 ;  /* 0x0000000700047c82 */ /* 0x000fe20008000000 */
[----:B------:R-:W-:-:S05]  /*1bd0*/  UMOV UR34, URZ ;  /* 0x000000ff00227c82 */ /* 0x000fca0008000000 */
.L_x_31:
[----:B------:R-:W-:Y:S01]  /*1be0*/  ULEA UR33, UR4, UR6, 0x3 ;  /* 0x0000000604217291 */ /* 0x000fe2000f8e18ff */
[----:B------:R-:W-:Y:S01]  /*1bf0*/  @P3 MOV R2, 0x10000 ;  /* 0x0001000000023802 */ /* 0x000fe20000000f00 */
[----:B--234-:R-:W-:Y:S10]  /*1c00*/  @P0 BRA `(.L_x_26) ;  /* 0x00000000000c0947 */ /* 0x01cff40003800000 */
[----:B------:R-:W-:-:S04]  /*1c10*/  SHF.L.U32 R3, R12, 0x1f, RZ ;  /* 0x0000001f0c037819 */ /* 0x000fc800000006ff */
[----:B------:R-:W2:Y:S02]  /*1c20*/  SYNCS.PHASECHK.TRANS64.TRYWAIT P0, [UR33+0x28], R3 ;  /* 0x00002803ff0075a7 */ /* 0x000ea40008001121 */
[----:B--2---:R-:W-:Y:S05]  /*1c30*/  @!P0 BRA `(.L_x_27) ;  /* 0x000000a000b48947 */ /* 0x004fea0003800000 */
.L_x_26:
[----:B------:R2:W-:Y:S01]  /*1c40*/  @P3 SYNCS.ARRIVE.TRANS64 RZ, [UR33], R2 ;  /* 0x00000002ffff39a7 */ /* 0x0005e20008000021 */
[----:B------:R-:W-:Y:S02]  /*1c50*/  ULOP3.LUT UR5, UR24, 0x2, URZ, 0xfc, !UPT ;  /* 0x0000000218057892 */ /* 0x000fe4000f8efcff */
[----:B------:R-:W-:Y:S02]  /*1c60*/  UIADD3 UR16, UPT, UPT, UR16, 0x1, URZ ;  /* 0x0000000110107890 */ /* 0x000fe4000fffe0ff */
[----:B------:R-:W-:Y:S02]  /*1c70*/  UISETP.NE.AND UP0, UPT, UR5, 0x2, UPT ;  /* 0x000000020500788c */ /* 0x000fe4000bf05270 */
[----:B------:R-:W-:-:S07]  /*1c80*/  UISETP.NE.AND UP2, UPT, UR16, 0x1, UPT ;  /* 0x000000011000788c */ /* 0x000fce000bf45270 */
[----:B------:R-:W-:Y:S05]  /*1c90*/  BRA.U UP0, `(.L_x_28) ;  /* 0x0000000100047547 */ /* 0x000fea000b800000 */
[----:B------:R-:W-:Y:S05]  /*1ca0*/  BPT.TRAP 0x1 ;  /* 0x000000040000795c */ /* 0x000fea0000300000 */
.L_x_28:
[----:B------:R-:W-:Y:S04]  /*1cb0*/  BSSY.RECONVERGENT B0, `(.L_x_29) ;  /* 0x0000003000007945 */ /* 0x000fe80003800200 */
[----:B------:R-:W-:Y:S05]  /*1cc0*/  @!P2 BRA `(.L_x_30) ;  /* 0x000000000004a947 */ /* 0x000fea0003800000 */
[----:B------:R-:W-:Y:S05]  /*1cd0*/  BPT.TRAP 0x1 ;  /* 0x000000040000795c */ /* 0x000fea0000300000 */
.L_x_30:
[----:B------:R-:W-:Y:S05]  /*1ce0*/  BSYNC.RECONVERGENT B0 ;  /* 0x0000000000007941 */ /* 0x000fea0003800200 */
.L_x_29:
[----:B------:R-:W-:Y:S02]  /*1cf0*/  UIADD3 UR5, UPT, UPT, UR4, 0x1, URZ ;  /* 0x0000000104057890 */ /* 0x000fe4000fffe0ff */
[----:B------:R-:W-:Y:S02]  /*1d00*/  USHF.L.U32 UR32, UR4, 0xe, URZ ;  /* 0x0000000e04207899 */ /* 0x000fe400080006ff */
[----:B------:R-:W-:Y:S02]  /*1d10*/  UISETP.NE.AND UP0, UPT, UR5, 0x5, UPT ;  /* 0x000000050500788c */ /* 0x000fe4000bf05270 */
[----:B------:R-:W-:Y:S02]  /*1d20*/  UIADD3 UR14, UP1, UPT, UR26, 0x80, URZ ;  /* 0x000000801a0e7890 */ /* 0x000fe4000ff3e0ff */
[----:B------:R-:W-:Y:S02]  /*1d30*/  USEL UR8, URZ, 0x1, UP0 ;  /* 0x00000001ff087887 */ /* 0x000fe40008000000 */
[----:B------:R-:W-:-:S02]  /*1d40*/  USEL UR7, UR5, URZ, UP0 ;  /* 0x000000ff05077287 */ /* 0x000fc40008000000 */
[----:B------:R-:W-:Y:S02]  /*1d50*/  UIADD3 UR4, UP0, UPT, UR26, 0x180, URZ ;  /* 0x000001801a047890 */ /* 0x000fe4000ff1e0ff */
[----:B------:R-:W-:Y:S01]  /*1d60*/  ULEA UR5, UR7, UR6, 0x3 ;  /* 0x0000000607057291 */ /* 0x000fe2000f8e18ff */
[----:B------:R-:W-:Y:S01]  /*1d70*/  LOP3.LUT R12, R12, UR8, RZ, 0x3c, !PT ;  /* 0x000000080c0c7c12 */ /* 0x000fe2000f8e3cff */
[----:B------:R-:W-:Y:S02]  /*1d80*/  ULOP3.LUT UR8, UR32, UR23, URZ, 0xfc, !UPT ;  /* 0x0000001720087292 */ /* 0x000fe4000f8efcff */
[----:B------:R-:W-:Y:S01]  /*1d90*/  ULOP3.LUT UR33, UR33, 0xfefffff8, URZ, 0xc0, !UPT ;  /* 0xfefffff821217892 */ /* 0x000fe2000f8ec0ff */
[----:B-1----:R-:W-:Y:S01]  /*1da0*/  SHF.L.U32 R0, R12, 0x1f, RZ ;  /* 0x0000001f0c007819 */ /* 0x002fe200000006ff */
[----:B------:R-:W-:Y:S02]  /*1db0*/  UIADD3.X UR15, UPT, UPT, URZ, UR27, URZ, UP1, !UPT ;  /* 0x0000001bff0f7290 */ /* 0x000fe40008ffe4ff */
[----:B------:R-:W-:Y:S01]  /*1dc0*/  UIADD3 UR32, UPT, UPT, UR6, 0xc400, UR32 ;  /* 0x0000c40006207890 */ /* 0x000fe2000fffe020 */
[----:B------:R3:W4:Y:S01]  /*1dd0*/  SYNCS.PHASECHK.TRANS64.TRYWAIT P0, [UR5+0x28], R0 ;  /* 0x00002800ff0075a7 */ /* 0x0007220008001105 */
[----:B------:R-:W-:-:S02]  /*1de0*/  UIADD3 UR8, UPT, UPT, UR6, 0x20400, UR8 ;  /* 0x0002040006087890 */ /* 0x000fc4000fffe008 */
[----:B------:R-:W-:Y:S02]  /*1df0*/  UIADD3.X UR5, UPT, UPT, URZ, UR27, URZ, UP0, !UPT ;  /* 0x0000001bff057290 */ /* 0x000fe400087fe4ff */
[----:B------:R-:W-:Y:S01]  /*1e00*/  UPRMT UR13, URZ, 0x5410, UR22 ;  /* 0x00005410ff0d7896 */ /* 0x000fe20008000016 */
[----:B------:R-:W-:Y:S01]  /*1e10*/  UMOV UR18, 0x0 ;  /* 0x0000000000127882 */ /* 0x000fe20000000000 */
[----:B------:R-:W-:Y:S01]  /*1e20*/  UMOV UR19, 0x10000000 ;  /* 0x1000000000137882 */ /* 0x000fe20000000000 */
[----:B------:R-:W-:Y:S01]  /*1e30*/  UMOV UR10, UR34 ;  /* 0x00000022000a7c82 */ /* 0x000fe20008000000 */
[----:B------:R-:W-:Y:S01]  /*1e40*/  UMOV UR12, UR36 ;  /* 0x00000024000c7c82 */ /* 0x000fe20008000000 */
[----:B------:R-:W-:Y:S01]  /*1e50*/  UMOV UR9, UR33 ;  /* 0x0000002100097c82 */ /* 0x000fe20008000000 */
[----:B------:R1:W-:Y:S03]  /*1e60*/  UTMALDG.3D.2CTA [UR32], [UR14], desc[UR18] ;  /* 0x000012200e0075b4 */ /* 0x0003e60008211000 */
[----:B------:R2:W-:Y:S01]  /*1e70*/  UTMALDG.3D.MULTICAST.2CTA [UR8], [UR4], UR13, desc[UR18] ;  /* 0x00001208040073b4 */ /* 0x0005e2000821180d */
[----:B-1----:R-:W-:Y:S01]  /*1e80*/  UIADD3 UR34, UPT, UPT, UR34, 0x80, URZ ;  /* 0x0000008022227890 */ /* 0x002fe2000fffe0ff */
[----:B--2---:R-:W-:Y:S01]  /*1e90*/  UMOV UR13, UR28 ;  /* 0x0000001c000d7c82 */ /* 0x004fe20008000000 */
[----:B------:R-:W-:Y:S01]  /*1ea0*/  UMOV UR4, UR7 ;  /* 0x0000000700047c82 */ /* 0x000fe20008000000 */
[----:B------:R-:W-:Y:S09]  /*1eb0*/  BRA.U UP2, `(.L_x_31) ;  /* 0xfffffffd02487547 */ /* 0x000ff2000b83ffff */
.L_x_25:
[----:B------:R-:W-:Y:S01]  /*1ec0*/  ULEA UR4, UR7, UR6, 0x3 ;  /* 0x0000000607047291 */ /* 0x000fe2000f8e18ff */
[----:B-1-3--:R-:W-:Y:S01]  /*1ed0*/  SHF.L.U32 R0, R12, 0x1f, RZ ;  /* 0x0000001f0c007819 */ /* 0x00afe200000006ff */
[----:B------:R-:W-:Y:S01]  /*1ee0*/  @!P1 SYNCS.ARRIVE.TRANS64.A1T0 RZ, [UR6+0x98], RZ ;  /* 0x000098ffffff99a7 */ /* 0x000fe20008100006 */
[----:B------:R-:W-:-:S06]  /*1ef0*/  UISETP.GT.AND UP0, UPT, UR41, UR40, UPT ;  /* 0x000000282900728c */ /* 0x000fcc000bf04270 */
[----:B--2-4-:R1:W2:Y:S03]  /*1f00*/  SYNCS.PHASECHK.TRANS64.TRYWAIT P0, [UR4+0x28], R0 ;  /* 0x00002800ff0075a7 */ /* 0x0142a60008001104 */
[----:B------:R-:W-:Y:S05]  /*1f10*/  BRA.U !UP0, `(.L_x_32) ;  /* 0x0000000108c47547 */ /* 0x000fea000b800000 */
[----:B------:R-:W-:Y:S01]  /*1f20*/  UIADD3 UR25, UPT, UPT, UR46, UR13, URZ ;  /* 0x0000000d2e197290 */ /* 0x000fe2000fffe0ff */
[----:B------:R-:W-:-:S11]  /*1f30*/  UMOV UR4, UR7 ;  /* 0x0000000700047c82 */ /* 0x000fd60008000000 */
.L_x_38:
[----:B------:R-:W-:Y:S01]  /*1f40*/  ULEA UR17, UR4, UR6, 0x3 ;  /* 0x0000000604117291 */ /* 0x000fe2000f8e18ff */
[----:B--2---:R-:W-:Y:S01]  /*1f50*/  @P3 MOV R2, 0x10000 ;  /* 0x0001000000023802 */ /* 0x004fe20000000f00 */
[----:B--2-4-:R-:W-:Y:S10]  /*1f60*/  @P0 BRA `(.L_x_33) ;  /* 0x00000000000c0947 */ /* 0x014ff40003800000 */
[----:B------:R-:W-:-:S04]  /*1f70*/  SHF.L.U32 R3, R12, 0x1f, RZ ;  /* 0x0000001f0c037819 */ /* 0x000fc800000006ff */
[----:B------:R-:W2:Y:S02]  /*1f80*/  SYNCS.PHASECHK.TRANS64.TRYWAIT P0, [UR17+0x28], R3 ;  /* 0x00002803ff0075a7 */ /* 0x000ea40008001111 */
[----:B--2---:R-:W-:Y:S05]  /*1f90*/  @!P0 BRA `(.L_x_34) ;  /* 0x0000009c00f48947 */ /* 0x004fea0003800000 */
.L_x_33:
[----:B------:R2:W-:Y:S01]  /*1fa0*/  @P3 SYNCS.ARRIVE.TRANS64 RZ, [UR17], R2 ;  /* 0x00000002ffff39a7 */ /* 0x0005e20008000011 */
[----:B------:R-:W-:-:S04]  /*1fb0*/  ULOP3.LUT UR5, UR24, 0x2, URZ, 0xfc, !UPT ;  /* 0x0000000218057892 */ /* 0x000fc8000f8efcff */
[----:B------:R-:W-:-:S09]  /*1fc0*/  UISETP.NE.AND UP0, UPT, UR5, 0x2, UPT ;  /* 0x000000020500788c */ /* 0x000fd2000bf05270 */
[----:B------:R-:W-:Y:S05]  /*1fd0*/  BRA.U UP0, `(.L_x_35) ;  /* 0x0000000100047547 */ /* 0x000fea000b800000 */
[----:B------:R-:W-:Y:S05]  /*1fe0*/  BPT.TRAP 0x1 ;  /* 0x000000040000795c */ /* 0x000fea0000300000 */
.L_x_35:
[----:B------:R-:W-:Y:S04]  /*1ff0*/  BSSY.RECONVERGENT B0, `(.L_x_36) ;  /* 0x0000003000007945 */ /* 0x000fe80003800200 */
[----:B------:R-:W-:Y:S05]  /*2000*/  @!P2 BRA `(.L_x_37) ;  /* 0x000000000004a947 */ /* 0x000fea0003800000 */
[----:B------:R-:W-:Y:S05]  /*2010*/  BPT.TRAP 0x1 ;  /* 0x000000040000795c */ /* 0x000fea0000300000 */
.L_x_37:
[----:B------:R-:W-:Y:S05]  /*2020*/  BSYNC.RECONVERGENT B0 ;  /* 0x0000000000007941 */ /* 0x000fea0003800200 */
.L_x_36:
        /* <DEDUP_REMOVED lines=10> */
[----:B------:R-:W-:Y:S01]  /*20d0*/  USHF.L.U32 UR18, UR13, 0x7, URZ ;  /* 0x000000070d127899 */ /* 0x000fe200080006ff */
[----:B-1----:R-:W-:Y:S01]  /*20e0*/  SHF.L.U32 R0, R12, 0x1f, RZ ;  /* 0x0000001f0c007819 */ /* 0x002fe200000006ff */
[----:B------:R-:W-:Y:S02]  /*20f0*/  ULOP3.LUT UR17, UR17, 0xfefffff8, URZ, 0xc0, !UPT ;  /* 0xfefffff811117892 */ /* 0x000fe4000f8ec0ff */
[----:B------:R-:W-:Y:S01]  /*2100*/  UIADD3 UR16, UPT, UPT, UR6, 0xc400, UR16 ;  /* 0x0000c40006107890 */ /* 0x000fe2000fffe010 */
[----:B------:R3:W4:Y:S01]  /*2110*/  SYNCS.PHASECHK.TRANS64.TRYWAIT P0, [UR5+0x28], R0 ;  /* 0x00002800ff0075a7 */ /* 0x0007220008001105 */
[----:B------:R-:W-:-:S02]  /*2120*/  UIADD3.X UR5, UPT, UPT, URZ, UR27, URZ, UP1, !UPT ;  /* 0x0000001bff057290 */ /* 0x000fc40008ffe4ff */
[----:B------:R-:W-:Y:S02]  /*2130*/  UIADD3 UR8, UPT, UPT, UR6, 0x20400, UR8 ;  /* 0x0002040006087890 */ /* 0x000fe4000fffe008 */
[----:B------:R-:W-:Y:S02]  /*2140*/  UPRMT UR21, URZ, 0x5410, UR22 ;  /* 0x00005410ff157896 */ /* 0x000fe40008000016 */
[----:B------:R-:W-:Y:S01]  /*2150*/  UIADD3.X UR15, UPT, UPT, URZ, UR27, URZ, UP0, !UPT ;  /* 0x0000001bff0f7290 */ /* 0x000fe200087fe4ff */
[----:B------:R-:W-:Y:S01]  /*2160*/  UMOV UR30, 0x0 ;  /* 0x00000000001e7882 */ /* 0x000fe20000000000 */
[----:B------:R-:W-:Y:S01]  /*2170*/  UMOV UR31, 0x10000000 ;  /* 0x10000000001f7882 */ /* 0x000fe20000000000 */
[----:B------:R-:W-:Y:S01]  /*2180*/  UMOV UR19, UR35 ;  /* 0x0000002300137c82 */ /* 0x000fe20008000000 */
[----:B------:R-:W-:Y:S01]  /*2190*/  UMOV UR20, UR36 ;  /* 0x0000002400147c82 */ /* 0x000fe20008000000 */
[----:B------:R-:W-:Y:S01]  /*21a0*/  UMOV UR12, UR36 ;  /* 0x00000024000c7c82 */ /* 0x000fe20008000000 */
[----:B------:R-:W-:Y:S01]  /*21b0*/  UMOV UR9, UR17 ;  /* 0x0000001100097c82 */ /* 0x000fe20008000000 */
[----:B------:R-:W-:Y:S01]  /*21c0*/  UMOV UR10, UR18 ;  /* 0x00000012000a7c82 */ /* 0x000fe20008000000 */
[----:B------:R1:W-:Y:S01]  /*21d0*/  UTMALDG.3D.2CTA [UR16], [UR4], desc[UR30] ;  /* 0x00001e10040075b4 */ /* 0x0003e20008211000 */
[----:B------:R-:W-:-:S04]  /*21e0*/  UIADD3 UR13, UPT, UPT, UR13, 0x1, URZ ;  /* 0x000000010d0d7890 */ /* 0x000fc8000fffe0ff */
[----:B------:R-:W-:Y:S01]  /*21f0*/  UISETP.NE.AND UP0, UPT, UR13, UR25, UPT ;  /* 0x000000190d00728c */ /* 0x000fe2000bf05270 */
[----:B------:R3:W-:Y:S01]  /*2200*/  UTMALDG.3D.MULTICAST.2CTA [UR8], [UR14], UR21, desc[UR30] ;  /* 0x00001e080e0073b4 */ /* 0x0007e20008211815 */
[----:B-1----:R-:W-:-:S07]  /*2210*/  UMOV UR4, UR7 ;  /* 0x0000000700047c82 */ /* 0x002fce0008000000 */
[----:B---3--:R-:W-:Y:S05]  /*2220*/  BRA.U UP0, `(.L_x_38) ;  /* 0xfffffffd00447547 */ /* 0x008fea000b83ffff */
.L_x_32:
[C---:B------:R-:W-:Y:S01]  /*2230*/  LEA R3, R11.reuse, UR6, 0x3 ;  /* 0x000000060b037c11 */ /* 0x040fe2000f8e18ff */
[----:B------:R-:W-:Y:S01]  /*2240*/  NOP ;  /* 0x0000000000007918 */ /* 0x000fe20000000000 */
[----:B-1----:R-:W-:Y:S02]  /*2250*/  SHF.L.U32 R0, R10, 0x1f, RZ ;  /* 0x0000001f0a007819 */ /* 0x002fe400000006ff */
[----:B------:R-:W-:Y:S02]  /*2260*/  LEA R5, R11, UR6, 0x4 ;  /* 0x000000060b057c11 */ /* 0x000fe4000f8e20ff */
[----:B--2-4-:R-:W1:Y:S02]  /*2270*/  SYNCS.PHASECHK.TRANS64.TRYWAIT P0, [R3+URZ+0xa0], R0 ;  /* 0x0000a000030075a7 */ /* 0x014e6400080011ff */
[----:B-1----:R-:W-:Y:S05]  /*2280*/  @!P0 BRA `(.L_x_39) ;  /* 0x0000009c00508947 */ /* 0x002fea0003800000 */
.L_x_148:
[----:B------:R-:W2:Y:S01]  /*2290*/  LDS.128 R4, [R5+0x110] ;  /* 0x0001100005047984 */ /* 0x000ea20000000c00 */
[----:B------:R-:W-:Y:S01]  /*22a0*/  UISETP.GE.AND UP0, UPT, UR42, 0x1, UPT ;  /* 0x000000012a00788c */ /* 0x000fe2000bf06270 */
[----:B------:R-:W-:Y:S01]  /*22b0*/  @!PT LDS RZ, [RZ] ;  /* 0x00000000fffff984 */ /* 0x000fe20000000800 */
[----:B------:R-:W-:Y:S01]  /*22c0*/  @!PT LDS RZ, [RZ] ;  /* 0x00000000fffff984 */ /* 0x000fe20000000800 */
[----:B------:R-:W-:Y:S01]  /*22d0*/  @!PT LDS RZ, [RZ] ;  /* 0x00000000fffff984 */ /* 0x000fe20000000800 */
[----:B------:R-:W-:Y:S01]  /*22e0*/  @!PT LDS RZ, [RZ] ;  /* 0x00000000fffff984 */ /* 0x000fe20000000800 */
[----:B------:R3:W-:Y:S06]  /*22f0*/  MEMBAR.ALL.CTA ;  /* 0x0000000000007992 */ /* 0x0007ec0000008000 */
[----:B---3--:R-:W3:Y:S01]  /*2300*/  FENCE.VIEW.ASYNC.S ;  /* 0x00000000000073c6 */ /* 0x008ee20000000000 */
[----:B--2---:R-:W-:-:S13]  /*2310*/  LOP3.LUT P0, RZ, R6, 0x1, RZ, 0xc0, !PT ;  /* 0x0000000106ff7812 */ /* 0x004fda000780c0ff */
[----:B---3--:R-:W-:Y:S01]  /*2320*/  VOTEU.ANY UP1, P0 ;  /* 0x0000000000ff7886 */ /* 0x008fe20000020100 */
[----:B------:R-:W-:-:S13]  /*2330*/  PLOP3.LUT P0, PT, PT, PT, UP1, 0x80, 0x8 ;  /* 0x000000000008781c */ /* 0x000fda0003f0f018 */
[----:B-1----:R-:W-:Y:S02]  /*2340*/  @P0 LOP3.LUT R0, R5, 0xffff, RZ, 0xc0, !PT ;  /* 0x0000ffff05000812 */ /* 0x002fe400078ec0ff */
[----:B------:R-:W-:Y:S02]  /*2350*/  @P0 MOV R2, R4 ;  /* 0x0000000400020202 */ /* 0x000fe40000000f00 */
[----:B------:R-:W-:Y:S01]  /*2360*/  @P0 R2UR UR5, R0 ;  /* 0x00000000000502ca */ /* 0x000fe200000e0000 */
[----:B------:R-:W-:Y:S01]  /*2370*/  VIADD R0, R3, 0xb0 ;  /* 0x000000b003007836 */ /* 0x000fe20000000000 */
[----:B------:R-:W-:Y:S02]  /*2380*/  @P0 SHF.R.U32.HI R4, RZ, 0x10, R5 ;  /* 0x00000010ff040819 */ /* 0x000fe40000011605 */
[----:B------:R-:W-:Y:S02]  /*2390*/  @P0 R2UR UR8, R2 ;  /* 0x00000000020802ca */ /* 0x000fe400000e0000 */
[----:B------:R-:W-:-:S02]  /*23a0*/  PRMT R0, RZ, 0x654, R0 ;  /* 0x00000654ff007816 */ /* 0x000fc40000000000 */
[----:B------:R-:W-:Y:S02]  /*23b0*/  @P0 R2UR UR4, R4 ;  /* 0x00000000040402ca */ /* 0x000fe400000e0000 */
[----:B------:R1:W-:Y:S03]  /*23c0*/  SYNCS.ARRIVE.TRANS64.RED.A1T0 RZ, [R0+URZ], RZ ;  /* 0x000000ff00ff79a7 */ /* 0x0003e600081004ff */
[----:B------:R-:W-:-:S04]  /*23d0*/  @UP1 UMOV UR29, UR5 ;  /* 0x00000005001d1c82 */ /* 0x000fc80008000000 */
[----:B------:R-:W-:-:S04]  /*23e0*/  @UP1 UMOV UR37, UR8 ;  /* 0x0000000800251c82 */ /* 0x000fc80008000000 */
[----:B------:R-:W-:Y:S01]  /*23f0*/  @UP1 UMOV UR36, UR4 ;  /* 0x0000000400241c82 */ /* 0x000fe20008000000 */
[----:B------:R-:W-:Y:S05]  /*2400*/  BRA.U !UP0, `(.L_x_40) ;  /* 0x0000000108d47547 */ /* 0x000fea000b800000 */
[----:B------:R-:W2:Y:S01]  /*2410*/  LDCU.128 UR12, c[0x0][0xb10] ;  /* 0x00016200ff0c77ac */ /* 0x000ea20008000c00 */
[----:B------:R-:W3:Y:S01]  /*2420*/  LDCU UR30, c[0x0][0xb20] ;  /* 0x00016400ff1e77ac */ /* 0x000ee20008000800 */
[----:B------:R-:W4:Y:S01]  /*2430*/  LDCU UR25, c[0x0][0xb0c] ;  /* 0x00016180ff1977ac */ /* 0x000f220008000800 */
[----:B------:R-:W1:Y:S01]  /*2440*/  LDCU.64 UR10, c[0x0][0xb28] ;  /* 0x00016500ff0a77ac */ /* 0x000e620008000a00 */
[----:B------:R-:W-:Y:S02]  /*2450*/  UISETP.NE.AND UP3, UPT, UR42, 0x1, UPT ;  /* 0x000000012a00788c */ /* 0x000fe4000bf65270 */
[----:B--2---:R-:W-:Y:S02]  /*2460*/  UIMAD.WIDE.U32 UR8, UR38, UR15, URZ ;  /* 0x0000000f260872a5 */ /* 0x004fe4000f8e00ff */
[----:B------:R-:W-:Y:S02]  /*2470*/  UIMAD.WIDE.U32 UR4, UR39, UR12, URZ ;  /* 0x0000000c270472a5 */ /* 0x000fe4000f8e00ff */
[----:B------:R-:W-:-:S02]  /*2480*/  UISETP.NE.AND UP0, UPT, UR14, 0x1, UPT ;  /* 0x000000010e00788c */ /* 0x000fc4000bf05270 */
[----:B------:R-:W-:Y:S01]  /*2490*/  UIMAD.WIDE.U32 UR20, UR29, UR15, URZ ;  /* 0x0000000f1d1472a5 */ /* 0x000fe2000f8e00ff */
[----:B------:R-:W-:Y:S02]  /*24a0*/  UMOV UR8, UR9 ;  /* 0x0000000900087c82 */ /* 0x000fe40008000000 */
[----:B------:R-:W-:Y:S01]  /*24b0*/  UMOV UR4, UR5 ;  /* 0x0000000500047c82 */ /* 0x000fe20008000000 */
[----:B---3--:R-:W-:Y:S02]  /*24c0*/  USHF.R.U32.HI UR8, URZ, UR30, UR8 ;  /* 0x0000001eff087299 */ /* 0x008fe40008011608 */
[----:B----4-:R-:W-:Y:S02]  /*24d0*/  UISETP.NE.AND UP2, UPT, UR25, 0x1, UPT ;  /* 0x000000011900788c */ /* 0x010fe4000bf45270 */
[----:B------:R-:W-:Y:S02]  /*24e0*/  USHF.R.U32.HI UR4, URZ, UR13, UR4 ;  /* 0x0000000dff047299 */ /* 0x000fe40008011604 */
[----:B------:R-:W-:-:S02]  /*24f0*/  USEL UR5, UR38, UR8, !UP0 ;  /* 0x0000000826057287 */ /* 0x000fc4000c000000 */
[----:B------:R-:W-:Y:S02]  /*2500*/  USEL UR8, UR39, UR4, !UP2 ;  /* 0x0000000427087287 */ /* 0x000fe4000d000000 */
[----:B-1----:R-:W-:Y:S01]  /*2510*/  UIMAD.WIDE.U32 UR16, UR5, UR10, URZ ;  /* 0x0000000a051072a5 */ /* 0x002fe2000f8e00ff */
[----:B------:R-:W-:Y:S01]  /*2520*/  UMOV UR4, UR21 ;  /* 0x0000001500047c82 */ /* 0x000fe20008000000 */
[----:B------:R-:W-:Y:S02]  /*2530*/  UIMAD.WIDE.U32 UR18, UR37, UR12, URZ ;  /* 0x0000000c251272a5 */ /* 0x000fe4000f8e00ff */
[----:B------:R-:W-:-:S03]  /*2540*/  UIMAD.WIDE.U32 UR20, UR8, UR10, URZ ;  /* 0x0000000a081472a5 */ /* 0x000fc6000f8e00ff */
[----:B------:R-:W-:Y:S01]  /*2550*/  UMOV UR16, UR17 ;  /* 0x0000001100107c82 */ /* 0x000fe20008000000 */
[----:B------:R-:W-:Y:S02]  /*2560*/  USHF.R.U32.HI UR4, URZ, UR30, UR4 ;  /* 0x0000001eff047299 */ /* 0x000fe40008011604 */
[----:B------:R-:W-:Y:S01]  /*2570*/  @UP3 USHF.R.U32.HI UR5, URZ, UR11, UR16 ;  /* 0x0000000bff053299 */ /* 0x000fe20008011610 */
[----:B------:R-:W-:Y:S01]  /*2580*/  UMOV UR18, UR19 ;  /* 0x0000001300127c82 */ /* 0x000fe20008000000 */
[----:B------:R-:W-:Y:S01]  /*2590*/  UMOV UR20, UR21 ;  /* 0x0000001500147c82 */ /* 0x000fe20008000000 */
[----:B------:R-:W-:Y:S02]  /*25a0*/  USHF.R.U32.HI UR13, URZ, UR13, UR18 ;  /* 0x0000000dff0d7299 */ /* 0x000fe40008011612 */
[----:B------:R-:W-:Y:S02]  /*25b0*/  USEL UR4, UR29, UR4, !UP0 ;  /* 0x000000041d047287 */ /* 0x000fe4000c000000 */
[----:B------:R-:W-:-:S02]  /*25c0*/  @UP3 USHF.R.U32.HI UR8, URZ, UR11, UR20 ;  /* 0x0000000bff083299 */ /* 0x000fc40008011614 */
[----:B------:R-:W-:Y:S02]  /*25d0*/  UIMAD UR9, UR42, UR5, URZ ;  /* 0x000000052a0972a4 */ /* 0x000fe4000f8e02ff */
[----:B------:R-:W-:Y:S02]  /*25e0*/  USEL UR5, UR37, UR13, !UP2 ;  /* 0x0000000d25057287 */ /* 0x000fe4000d000000 */
[----:B------:R-:W-:Y:S02]  /*25f0*/  UIMAD UR12, UR42, UR8, URZ ;  /* 0x000000082a0c72a4 */ /* 0x000fe4000f8e02ff */
[----:B------:R-:W-:Y:S02]  /*2600*/  UISETP.GE.AND UP0, UPT, UR4, UR9, UPT ;  /* 0x000000090400728c */ /* 0x000fe4000bf06270 */
[----:B------:R-:W-:Y:S02]  /*2610*/  UIMAD.WIDE.U32 UR16, UR4, UR10, URZ ;  /* 0x0000000a041072a5 */ /* 0x000fe4000f8e00ff */
[----:B------:R-:W-:-:S02]  /*2620*/  UISETP.GE.OR UP0, UPT, UR5, UR12, UP0 ;  /* 0x0000000c0500728c */ /* 0x000fc40008706670 */
        /* <DEDUP_REMOVED lines=19> */
.L_x_40:
[----:B------:R-:W2:Y:S02]  /*2760*/  LDCU UR4, c[0x0][0xb30] ;  /* 0x00016600ff0477ac */ /* 0x000ea40008000800 */
[----:B--2---:R-:W-:-:S09]  /*2770*/  UISETP.NE.AND UP0, UPT, UR4, 0x1, UPT ;  /* 0x000000010400788c */ /* 0x004fd2000bf05270 */
[----:B------:R-:W-:Y:S05]  /*2780*/  BRA.U UP0, `(.L_x_41) ;  /* 0x0000000100447547 */ /* 0x000fea000b800000 */
[----:B------:R-:W2:Y:S01]  /*2790*/  LDCU.128 UR12, c[0x0][0xb10] ;  /* 0x00016200ff0c77ac */ /* 0x000ea20008000c00 */
[----:B------:R-:W3:Y:S01]  /*27a0*/  LDCU UR10, c[0x0][0xb0c] ;  /* 0x00016180ff0a77ac */ /* 0x000ee20008000800 */
[----:B------:R-:W4:Y:S01]  /*27b0*/  LDCU UR11, c[0x0][0xb20] ;  /* 0x00016400ff0b77ac */ /* 0x000f220008000800 */
[----:B--2---:R-:W-:Y:S02]  /*27c0*/  UIMAD.WIDE.U32 UR8, UR37, UR12, URZ ;  /* 0x0000000c250872a5 */ /* 0x004fe4000f8e00ff */
[----:B------:R-:W-:Y:S02]  /*27d0*/  UIMAD.WIDE.U32 UR4, UR29, UR15, URZ ;  /* 0x0000000f1d0472a5 */ /* 0x000fe4000f8e00ff */
[----:B---3--:R-:W-:Y:S02]  /*27e0*/  UISETP.NE.AND UP2, UPT, UR10, 0x1, UPT ;  /* 0x000000010a00788c */ /* 0x008fe4000bf45270 */
[----:B------:R-:W-:Y:S01]  /*27f0*/  UISETP.NE.AND UP0, UPT, UR14, 0x1, UPT ;  /* 0x000000010e00788c */ /* 0x000fe2000bf05270 */
[----:B------:R-:W-:-:S02]  /*2800*/  UMOV UR8, UR9 ;  /* 0x0000000900087c82 */ /* 0x000fc40008000000 */
[----:B------:R-:W-:Y:S01]  /*2810*/  UMOV UR4, UR5 ;  /* 0x0000000500047c82 */ /* 0x000fe20008000000 */
[----:B------:R-:W-:Y:S02]  /*2820*/  USHF.R.U32.HI UR13, URZ, UR13, UR8 ;  /* 0x0000000dff0d7299 */ /* 0x000fe40008011608 */
[----:B----4-:R-:W-:Y:S02]  /*2830*/  USHF.R.U32.HI UR4, URZ, UR11, UR4 ;  /* 0x0000000bff047299 */ /* 0x010fe40008011604 */
[----:B------:R-:W-:Y:S02]  /*2840*/  USEL UR5, UR37, UR13, !UP2 ;  /* 0x0000000d25057287 */ /* 0x000fe4000d000000 */
[----:B------:R-:W-:-:S04]  /*2850*/  USEL UR4, UR29, UR4, !UP0 ;  /* 0x000000041d047287 */ /* 0x000fc8000c000000 */
[----:B------:R-:W-:Y:S02]  /*2860*/  UIADD3 UR8, UPT, UPT, UR5, -UR4, URZ ;  /* 0x8000000405087290 */ /* 0x000fe4000fffe0ff */
[----:B------:R-:W-:Y:S02]  /*2870*/  UIADD3 UR4, UPT, UPT, -UR5, UR4, URZ ;  /* 0x0000000405047290 */ /* 0x000fe4000fffe1ff */
[----:B------:R-:W-:Y:S02]  /*2880*/  UIMAD UR29, UR8, UR14, UR29 ;  /* 0x0000000e081d72a4 */ /* 0x000fe4000f8e021d */
[----:B------:R-:W-:-:S12]  /*2890*/  UIMAD UR37, UR4, UR10, UR37 ;  /* 0x0000000a042572a4 */ /* 0x000fd8000f8e0225 */
.L_x_41:
[----:B------:R-:W-:Y:S01]  /*28a0*/  VIADD R11, R11, 0x1 ;  /* 0x000000010b0b7836 */ /* 0x000fe20000000000 */
[----:B------:R-:W-:Y:S02]  /*28b0*/  R2UR UR5, R161 ;  /* 0x00000000a10572ca */ /* 0x000fe400000e0000 */
[----:B------:R-:W-:Y:S02]  /*28c0*/  R2UR UR4, R160 ;  /* 0x00000000a00472ca */ /* 0x000fe400000e0000 */
[C---:B------:R-:W-:Y:S02]  /*28d0*/  ISETP.NE.AND P0, PT, R11.reuse, 0x2, PT ;  /* 0x000000020b00780c */ /* 0x040fe40003f05270 */
[----:B------:R-:W-:Y:S02]  /*28e0*/  PLOP3.LUT P1, PT, PT, PT, PT, 0x80, 0x8 ;  /* 0x000000000008781c */ /* 0x000fe40003f2f070 */
[----:B------:R-:W-:Y:S02]  /*28f0*/  SEL R3, RZ, 0x1, P0 ;  /* 0x00000001ff037807 */ /* 0x000fe40000000000 */
[----:B------:R-:W-:-:S02]  /*2900*/  SEL R11, R11, RZ, P0 ;  /* 0x000000ff0b0b7207 */ /* 0x000fc40000000000 */
[----:B------:R-:W-:Y:S01]  /*2910*/  LOP3.LUT R10, R10, R3, RZ, 0x3c, !PT ;  /* 0x000000030a0a7212 */ /* 0x000fe200078e3cff */
[----:B------:R-:W-:Y:S02]  /*2920*/  UIADD3 UR31, UPT, UPT, UR37, UR5, URZ ;  /* 0x00000005251f7290 */ /* 0x000fe4000fffe0ff */
[----:B------:R-:W-:Y:S01]  /*2930*/  UIADD3 UR30, UPT, UPT, UR29, UR4, URZ ;  /* 0x000000041d1e7290 */ /* 0x000fe2000fffe0ff */
[----:B------:R-:W-:Y:S11]  /*2940*/  BRA.U UP1, `(.L_x_42) ;  /* 0xfffffff101287547 */ /* 0x000ff6000b83ffff */
[----:B------:R-:W-:Y:S01]  /*2950*/  UIADD3 UR8, UPT, UPT, UR6, 0x28, URZ ;  /* 0x0000002806087890 */ /* 0x000fe2000fffe0ff */
[----:B------:R-:W-:-:S03]  /*2960*/  SHF.L.U32 R3, R12, 0x1f, RZ ;  /* 0x0000001f0c037819 */ /* 0x000fc600000006ff */
[----:B------:R-:W-:-:S09]  /*2970*/  ULEA UR4, UR7, UR8, 0x3 ;  /* 0x0000000807047291 */ /* 0x000fd2000f8e18ff */
[----:B------:R-:W2:Y:S02]  /*2980*/  SYNCS.PHASECHK.TRANS64.TRYWAIT P0, [UR4], R3 ;  /* 0x00000003ff0075a7 */ /* 0x000ea40008001104 */
[----:B--2---:R-:W-:Y:S05]  /*2990*/  @!P0 BRA `(.L_x_43) ;  /* 0x0000009400a08947 */ /* 0x004fea0003800000 */
.L_x_150:
[----:B------:R-:W-:-:S04]  /*29a0*/  UIADD3 UR4, UPT, UPT, UR7, 0x1, URZ ;  /* 0x0000000107047890 */ /* 0x000fc8000fffe0ff */
[----:B------:R-:W-:-:S04]  /*29b0*/  UISETP.NE.AND UP0, UPT, UR4, 0x5, UPT ;  /* 0x000000050400788c */ /* 0x000fc8000bf05270 */
[----:B------:R-:W-:Y:S02]  /*29c0*/  USEL UR6, URZ, 0x1, UP0 ;  /* 0x00000001ff067887 */ /* 0x000fe40008000000 */
[----:B------:R-:W-:-:S04]  /*29d0*/  USEL UR4, UR4, URZ, UP0 ;  /* 0x000000ff04047287 */ /* 0x000fc80008000000 */
[----:B------:R-:W-:Y:S01]  /*29e0*/  ULEA UR5, UR4, UR8, 0x3 ;  /* 0x0000000804057291 */ /* 0x000fe2000f8e18ff */
[----:B------:R-:W-:-:S04]  /*29f0*/  LOP3.LUT R2, R12, UR6, RZ, 0x3c, !PT ;  /* 0x000000060c027c12 */ /* 0x000fc8000f8e3cff */
[----:B-1----:R-:W-:-:S04]  /*2a00*/  SHF.L.U32 R3, R2, 0x1f, RZ ;  /* 0x0000001f02037819 */ /* 0x002fc800000006ff */
[----:B------:R-:W1:Y:S02]  /*2a10*/  SYNCS.PHASECHK.TRANS64.TRYWAIT P0, [UR5], R3 ;  /* 0x00000003ff0075a7 */ /* 0x000e640008001105 */
[----:B-1----:R-:W-:Y:S05]  /*2a20*/  @!P0 BRA `(.L_x_44) ;  /* 0x0000009400948947 */ /* 0x002fea0003800000 */
.L_x_152:
        /* <DEDUP_REMOVED lines=9> */
.L_x_154:
        /* <DEDUP_REMOVED lines=9> */
.L_x_156:
[----:B------:R-:W-:-:S04]  /*2b50*/  UIADD3 UR4, UPT, UPT, UR4, 0x1, URZ ;  /* 0x0000000104047890 */ /* 0x000fc8000fffe0ff */
[----:B------:R-:W-:-:S04]  /*2b60*/  UISETP.NE.AND UP0, UPT, UR4, 0x5, UPT ;  /* 0x000000050400788c */ /* 0x000fc8000bf05270 */
[----:B------:R-:W-:Y:S02]  /*2b70*/  USEL UR5, URZ, 0x1, UP0 ;  /* 0x00000001ff057887 */ /* 0x000fe40008000000 */
[----:B------:R-:W-:-:S04]  /*2b80*/  USEL UR4, UR4, URZ, UP0 ;  /* 0x000000ff04047287 */ /* 0x000fc80008000000 */
[----:B------:R-:W-:Y:S01]  /*2b90*/  ULEA UR4, UR4, UR8, 0x3 ;  /* 0x0000000804047291 */ /* 0x000fe2000f8e18ff */
[----:B-1----:R-:W-:-:S04]  /*2ba0*/  LOP3.LUT R3, R2, UR5, RZ, 0x3c, !PT ;  /* 0x0000000502037c12 */ /* 0x002fc8000f8e3cff */
[----:B------:R-:W-:Y:S01]  /*2bb0*/  SHF.L.U32 R3, R3, 0x1f, RZ ;  /* 0x0000001f03037819 */ /* 0x000fe200000006ff */
[----:B------:R-:W-:-:S07]  /*2bc0*/  IMAD.U32 R0, RZ, RZ, UR4 ;  /* 0x00000004ff007e24 */ /* 0x000fce000f8e00ff */
.L_x_47:
[----:B-1----:R1:W2:Y:S02]  /*2bd0*/  SYNCS.PHASECHK.TRANS64.TRYWAIT P0, [R0+URZ], R3 ;  /* 0x00000003000075a7 */ /* 0x0022a400080011ff */
[----:B--2---:R-:W-:Y:S05]  /*2be0*/  @!P0 NANOSLEEP.SYNCS 0x989680 ;  /* 0x009896800000895d */ /* 0x004fea0003900000 */
[----:B------:R-:W2:Y:S02]  /*2bf0*/  @!P0 SYNCS.PHASECHK.TRANS64 P0, [R0+URZ], R3 ;  /* 0x00000003000085a7 */ /* 0x000ea400080010ff */
[----:B--2---:R-:W-:Y:S05]  /*2c00*/  @P0 EXIT ;  /* 0x000000000000094d */ /* 0x004fea0003800000 */
[----:B------:R-:W-:Y:S05]  /*2c10*/  BRA `(.L_x_47) ;  /* 0xfffffffc00ec7947 */ /* 0x000fea000383ffff */
.L_x_22:
[----:B------:R-:W-:-:S04]  /*2c20*/  UISETP.NE.AND UP0, UPT, UR45, URZ, UPT ;  /* 0x000000ff2d00728c */ /* 0x000fc8000bf05270 */
[----:B------:R-:W-:-:S09]  /*2c30*/  UISETP.NE.OR UP0, UPT, UR18, 0x1, UP0 ;  /* 0x000000011200788c */ /* 0x000fd20008705670 */
[----:B------:R-:W-:Y:S05]  /*2c40*/  BRA.U UP0, `(.L_x_48) ;  /* 0x0000000500487547 */ /* 0x000fea000b800000 */
[----:B------:R-:W-:Y:S01]  /*2c50*/  ISETP.GE.U32.AND P2, PT, R3, 0x8, PT ;  /* 0x000000080300780c */ /* 0x000fe20003f46070 */
[----:B------:R-:W-:Y:S01]  /*2c60*/  IMAD.MOV.U32 R12, RZ, RZ, 0x1 ;  /* 0x00000001ff0c7424 */ /* 0x000fe200078e00ff */
[----:B------:R-:W-:Y:S02]  /*2c70*/  CS2R R10, SRZ ;  /* 0x00000000000a7805 */ /* 0x000fe4000001ff00 */
[----:B------:R-:W-:Y:S01]  /*2c80*/  CS2R R8, SRZ ;  /* 0x0000000000087805 */ /* 0x000fe2000001ff00 */
[----:B------:R-:W-:Y:S01]  /*2c90*/  UMOV UR6, 0x400 ;  /* 0x0000040000067882 */ /* 0x000fe20000000000 */
[----:B------:R-:W-:Y:S01]  /*2ca0*/  UMOV UR5, URZ ;  /* 0x000000ff00057c82 */ /* 0x000fe20008000000 */
[----:B------:R-:W-:-:S12]  /*2cb0*/  ULEA UR6, UR45, UR6, 0x18 ;  /* 0x000000062d067291 */ /* 0x000fd8000f8ec0ff */
.L_x_52:
[----:B------:R-:W-:Y:S02]  /*2cc0*/  LEA R0, R8, UR6, 0x3 ;  /* 0x0000000608007c11 */ /* 0x000fe4000f8e18ff */
[----:B------:R-:W-:-:S03]  /*2cd0*/  SHF.L.U32 R5, R9, 0x1f, RZ ;  /* 0x0000001f09057819 */ /* 0x000fc600000006ff */
[----:B------:R-:W-:Y:S01]  /*2ce0*/  VIADD R4, R0, 0xf0 ;  /* 0x000000f000047836 */ /* 0x000fe20000000000 */
[----:B------:R-:W2:Y:S02]  /*2cf0*/  SYNCS.PHASECHK.TRANS64.TRYWAIT P0, [R0+URZ+0xe0], R5 ;  /* 0x0000e005000075a7 */ /* 0x000ea400080011ff */
[----:B--2---:R-:W-:Y:S05]  /*2d00*/  @!P0 BRA `(.L_x_49) ;  /* 0x0000009400248947 */ /* 0x004fea0003800000 */
.L_x_157:
[----:B------:R-:W-:Y:S01]  /*2d10*/  ULEA UR4, UR5, UR6, 0x3 ;  /* 0x0000000605047291 */ /* 0x000fe2000f8e18ff */
[----:B------:R-:W-:Y:S01]  /*2d20*/  PRMT R4, RZ, 0x654, R4 ;  /* 0x00000654ff047816 */ /* 0x000fe20000000004 */
[----:B--2---:R-:W-:Y:S01]  /*2d30*/  @!P2 IMAD.MOV.U32 R5, RZ, RZ, 0x10 ;  /* 0x00000010ff05a424 */ /* 0x004fe200078e00ff */
[----:B------:R-:W-:Y:S01]  /*2d40*/  SHF.L.U32 R7, R12, 0x1f, RZ ;  /* 0x0000001f0c077819 */ /* 0x000fe200000006ff */
[----:B------:R-:W-:Y:S01]  /*2d50*/  UIADD3 UR7, UPT, UPT, UR4, 0xa0, URZ ;  /* 0x000000a004077890 */ /* 0x000fe2000fffe0ff */
[----:B------:R2:W-:Y:S05]  /*2d60*/  SYNCS.ARRIVE.TRANS64.RED.A1T0 RZ, [R4+URZ], RZ ;  /* 0x000000ff04ff79a7 */ /* 0x0005ea00081004ff */
[----:B------:R-:W-:Y:S01]  /*2d70*/  IMAD.U32 R0, RZ, RZ, UR7 ;  /* 0x00000007ff007e24 */ /* 0x000fe2000f8e00ff */
[----:B------:R-:W3:Y:S04]  /*2d80*/  SYNCS.PHASECHK.TRANS64.TRYWAIT P0, [UR4+0xb0], R7 ;  /* 0x0000b007ff0075a7 */ /* 0x000ee80008001104 */
[----:B------:R-:W-:Y:S01]  /*2d90*/  PRMT R13, R3, 0x654, R0 ;  /* 0x00000654030d7816 */ /* 0x000fe20000000000 */
[----:B--23--:R-:W-:Y:S06]  /*2da0*/  @!P0 BRA `(.L_x_50) ;  /* 0x0000009400108947 */ /* 0x00cfec0003800000 */
.L_x_159:
[----:B------:R-:W-:Y:S01]  /*2db0*/  ULEA UR8, UR5, UR6, 0x4 ;  /* 0x0000000605087291 */ /* 0x000fe2000f8e20ff */
[----:B------:R-:W-:Y:S01]  /*2dc0*/  SEL R2, R13, R2, !P2 ;  /* 0x000000020d027207 */ /* 0x000fe20005000000 */
[----:B------:R-:W-:Y:S01]  /*2dd0*/  UIADD3 UR9, UPT, UPT, UR4, 0xa0, URZ ;  /* 0x000000a004097890 */ /* 0x000fe2000fffe0ff */
[----:B--2---:R-:W-:Y:S01]  /*2de0*/  LEA R0, R11, UR6, 0x3 ;  /* 0x000000060b007c11 */ /* 0x004fe2000f8e18ff */
[----:B------:R-:W-:Y:S01]  /*2df0*/  UIADD3 UR8, UPT, UPT, UR8, 0x110, URZ ;  /* 0x0000011008087890 */ /* 0x000fe2000fffe0ff */
[----:B------:R2:W-:Y:S01]  /*2e00*/  @!P2 SYNCS.ARRIVE.TRANS64.RED RZ, [R2+URZ], R5 ;  /* 0x0000000502ffa9a7 */ /* 0x0005e200080004ff */
[----:B------:R-:W-:Y:S01]  /*2e10*/  UIADD3 UR4, UPT, UPT, UR5, 0x1, URZ ;  /* 0x0000000105047890 */ /* 0x000fe2000fffe0ff */
[----:B------:R-:W-:-:S03]  /*2e20*/  VIADD R8, R8, 0x1 ;  /* 0x0000000108087836 */ /* 0x000fc60000000000 */
[----:B------:R-:W-:Y:S02]  /*2e30*/  UISETP.NE.AND UP0, UPT, UR4, 0x2, UPT ;  /* 0x000000020400788c */ /* 0x000fe4000bf05270 */
[----:B------:R-:W-:Y:S01]  /*2e40*/  ISETP.NE.AND P0, PT, R8, 0x2, PT ;  /* 0x000000020800780c */ /* 0x000fe20003f05270 */
[----:B------:R-:W-:Y:S06]  /*2e50*/  UGETNEXTWORKID.BROADCAST [UR8], [UR9] ;  /* 0x00000000080073ca */ /* 0x000fec0008000100 */
[----:B------:R-:W-:Y:S02]  /*2e60*/  USEL UR7, URZ, 0x1, UP0 ;  /* 0x00000001ff077887 */ /* 0x000fe40008000000 */
[----:B------:R-:W-:-:S04]  /*2e70*/  USEL UR5, UR4, URZ, UP0 ;  /* 0x000000ff04057287 */ /* 0x000fc80008000000 */
[----:B------:R-:W-:Y:S02]  /*2e80*/  LOP3.LUT R12, R12, UR7, RZ, 0x3c, !PT ;  /* 0x000000070c0c7c12 */ /* 0x000fe4000f8e3cff */
[----:B--2---:R-:W-:-:S04]  /*2e90*/  SHF.L.U32 R5, R10, 0x1f, RZ ;  /* 0x0000001f0a057819 */ /* 0x004fc800000006ff */
[----:B------:R-:W2:Y:S02]  /*2ea0*/  SYNCS.PHASECHK.TRANS64.TRYWAIT P1, [R0+URZ+0xa0], R5 ;  /* 0x0000a005000075a7 */ /* 0x000ea400080211ff */
[----:B--2---:R-:W-:Y:S05]  /*2eb0*/  @!P1 BRA `(.L_x_51) ;  /* 0x0000009000e49947 */ /* 0x004fea0003800000 */
.L_x_160:
[C---:B------:R-:W-:Y:S01]  /*2ec0*/  LEA R4, R11.reuse, UR6, 0x4 ;  /* 0x000000060b047c11 */ /* 0x040fe2000f8e20ff */
[----:B--2---:R-:W-:Y:S01]  /*2ed0*/  VIADD R0, R0, 0xb0 ;  /* 0x000000b000007836 */ /* 0x004fe20000000000 */
[----:B------:R-:W-:Y:S01]  /*2ee0*/  SEL R8, R8, RZ, P0 ;  /* 0x000000ff08087207 */ /* 0x000fe20000000000 */
[----:B------:R-:W-:-:S03]  /*2ef0*/  VIADD R11, R11, 0x1 ;  /* 0x000000010b0b7836 */ /* 0x000fc60000000000 */
[----:B------:R-:W2:Y:S01]  /*2f00*/  LDS.128 R4, [R4+0x110] ;  /* 0x0001100004047984 */ /* 0x000ea20000000c00 */
[----:B------:R-:W-:Y:S02]  /*2f10*/  PRMT R0, RZ, 0x654, R0 ;  /* 0x00000654ff007816 */ /* 0x000fe40000000000 */
[C---:B------:R-:W-:Y:S01]  /*2f20*/  ISETP.NE.AND P1, PT, R11.reuse, 0x2, PT ;  /* 0x000000020b00780c */ /* 0x040fe20003f25270 */
[----:B------:R-:W-:Y:S01]  /*2f30*/  @!PT LDS RZ, [RZ] ;  /* 0x00000000fffff984 */ /* 0x000fe20000000800 */
[----:B------:R-:W-:Y:S01]  /*2f40*/  @!PT LDS RZ, [RZ] ;  /* 0x00000000fffff984 */ /* 0x000fe20000000800 */
[----:B------:R-:W-:Y:S01]  /*2f50*/  @!PT LDS RZ, [RZ] ;  /* 0x00000000fffff984 */ /* 0x000fe20000000800 */
[----:B------:R-:W-:Y:S01]  /*2f60*/  @!PT LDS RZ, [RZ] ;  /* 0x00000000fffff984 */ /* 0x000fe20000000800 */
[----:B------:R3:W-:Y:S06]  /*2f70*/  MEMBAR.ALL.CTA ;  /* 0x0000000000007992 */ /* 0x0007ec0000008000 */
[----:B---3--:R-:W3:Y:S01]  /*2f80*/  FENCE.VIEW.ASYNC.S ;  /* 0x00000000000073c6 */ /* 0x008ee20000000000 */
[----:B------:R-:W-:Y:S01]  /*2f90*/  SEL R11, R11, RZ, P1 ;  /* 0x000000ff0b0b7207 */ /* 0x000fe20000800000 */
[----:B---3--:R3:W-:Y:S01]  /*2fa0*/  SYNCS.ARRIVE.TRANS64.RED.A1T0 RZ, [R0+URZ], RZ ;  /* 0x000000ff00ff79a7 */ /* 0x0087e200081004ff */
[----:B--2---:R-:W-:-:S02]  /*2fb0*/  LOP3.LUT P3, RZ, R6, 0x1, RZ, 0xc0, !PT ;  /* 0x0000000106ff7812 */ /* 0x004fc4000786c0ff */
[----:B------:R-:W-:-:S04]  /*2fc0*/  SEL R5, RZ, 0x1, P1 ;  /* 0x00000001ff057807 */ /* 0x000fc80000800000 */
[----:B------:R-:W-:Y:S02]  /*2fd0*/  LOP3.LUT R10, R10, R5, RZ, 0x3c, !PT ;  /* 0x000000050a0a7212 */ /* 0x000fe400078e3cff */
[----:B---3--:R-:W-:-:S04]  /*2fe0*/  SEL R0, RZ, 0x1, P0 ;  /* 0x00000001ff007807 */ /* 0x008fc80000000000 */
[----:B------:R-:W-:Y:S01]  /*2ff0*/  LOP3.LUT R9, R9, R0, RZ, 0x3c, !PT ;  /* 0x0000000009097212 */ /* 0x000fe200078e3cff */
[----:B------:R-:W-:Y:S06]  /*3000*/  @P3 BRA `(.L_x_52) ;  /* 0xfffffffc002c3947 */ /* 0x000fec000383ffff */
[----:B------:R-:W-:Y:S01]  /*3010*/  ULEA UR4, UR5, UR6, 0x3 ;  /* 0x0000000605047291 */ /* 0x000fe2000f8e18ff */
[----:B------:R-:W-:-:S08]  /*3020*/  SHF.L.U32 R3, R12, 0x1f, RZ ;  /* 0x0000001f0c037819 */ /* 0x000fd000000006ff */
[----:B------:R-:W2:Y:S02]  /*3030*/  SYNCS.PHASECHK.TRANS64 P0, [UR4+0xb0], R3 ;  /* 0x0000b003ff0075a7 */ /* 0x000ea40008001004 */
[----:B--2---:R-:W-:Y:S05]  /*3040*/  @P0 BRA `(.L_x_53) ;  /* 0x0000000000080947 */ /* 0x004fea0003800000 */
[----:B------:R-:W2:Y:S02]  /*3050*/  SYNCS.PHASECHK.TRANS64.TRYWAIT P0, [UR4+0xb0], R3 ;  /* 0x0000b003ff0075a7 */ /* 0x000ea40008001104 */
[----:B--2---:R-:W-:Y:S05]  /*3060*/  @!P0 BRA `(.L_x_54) ;  /* 0x00000090008c8947 */ /* 0x004fea0003800000 */
.L_x_53:
[----:B------:R-:W-:-:S04]  /*3070*/  UIADD3 UR7, UPT, UPT, UR5, 0x1, URZ ;  /* 0x0000000105077890 */ /* 0x000fc8000fffe0ff */
[----:B------:R-:W-:-:S04]  /*3080*/  UISETP.NE.AND UP0, UPT, UR7, 0x2, UPT ;  /* 0x000000020700788c */ /* 0x000fc8000bf05270 */
[----:B------:R-:W-:Y:S02]  /*3090*/  USEL UR8, URZ, 0x1, UP0 ;  /* 0x00000001ff087887 */ /* 0x000fe40008000000 */
[----:B------:R-:W-:-:S04]  /*30a0*/  USEL UR7, UR7, URZ, UP0 ;  /* 0x000000ff07077287 */ /* 0x000fc80008000000 */
[----:B------:R-:W-:Y:S01]  /*30b0*/  ULEA UR7, UR7, UR6, 0x3 ;  /* 0x0000000607077291 */ /* 0x000fe2000f8e18ff */
[----:B--2---:R-:W-:-:S04]  /*30c0*/  LOP3.LUT R3, R12, UR8, RZ, 0x3c, !PT ;  /* 0x000000080c037c12 */ /* 0x004fc8000f8e3cff */
[----:B------:R-:W-:-:S04]  /*30d0*/  SHF.L.U32 R0, R3, 0x1f, RZ ;  /* 0x0000001f03007819 */ /* 0x000fc800000006ff */
[----:B------:R-:W2:Y:S02]  /*30e0*/  SYNCS.PHASECHK.TRANS64 P0, [UR7+0xb0], R0 ;  /* 0x0000b000ff0075a7 */ /* 0x000ea40008001007 */
[----:B-12---:R-:W-:Y:S05]  /*30f0*/  @P0 EXIT ;  /* 0x000000000000094d */ /* 0x006fea0003800000 */
[----:B------:R-:W-:Y:S02]  /*3100*/  SHF.L.U32 R3, R3, 0x1f, RZ ;  /* 0x0000001f03037819 */ /* 0x000fe400000006ff */
[----:B------:R-:W-:-:S07]  /*3110*/  MOV R0, UR7 ;  /* 0x0000000700007c02 */ /* 0x000fce0008000f00 */
.L_x_55:
[----:B-1----:R1:W2:Y:S02]  /*3120*/  SYNCS.PHASECHK.TRANS64.TRYWAIT P0, [R0+URZ+0xb0], R3 ;  /* 0x0000b003000075a7 */ /* 0x0022a400080011ff */
[----:B--2---:R-:W-:Y:S05]  /*3130*/  @!P0 NANOSLEEP.SYNCS 0x989680 ;  /* 0x009896800000895d */ /* 0x004fea0003900000 */
[----:B------:R-:W2:Y:S02]  /*3140*/  @!P0 SYNCS.PHASECHK.TRANS64 P0, [R0+URZ+0xb0], R3 ;  /* 0x0000b003000085a7 */ /* 0x000ea400080010ff */
[----:B--2---:R-:W-:Y:S05]  /*3150*/  @P0 EXIT ;  /* 0x000000000000094d */ /* 0x004fea0003800000 */
[----:B------:R-:W-:Y:S05]  /*3160*/  BRA `(.L_x_55) ;  /* 0xfffffffc00ec7947 */ /* 0x000fea000383ffff */
.L_x_48:
[----:B------:R-:W-:Y:S05]  /*3170*/  BRA.U UP5, `(.L_x_56) ;  /* 0x0000001105907547 */ /* 0x000fea000b800000 */
[----:B------:R-:W-:Y:S01]  /*3180*/  UMOV UR4, 0x40 ;  /* 0x0000004000047882 */ /* 0x000fe20000000000 */
[----:B------:R-:W-:Y:S01]  /*3190*/  NOP ;  /* 0x0000000000007918 */ /* 0x000fe20000000000 */
[----:B------:R-:W-:Y:S01]  /*31a0*/  ULEA UR5, UR45, UR4, 0x18 ;  /* 0x000000042d057291 */ /* 0x000fe2000f8ec0ff */
[----:B------:R-:W-:Y:S02]  /*31b0*/  UMOV UR6, 0x400 ;  /* 0x0000040000067882 */ /* 0x000fe40000000000 */
[----:B------:R-:W-:-:S06]  /*31c0*/  ULEA UR6, UR45, UR6, 0x18 ;  /* 0x000000062d067291 */ /* 0x000fcc000f8ec0ff */
[----:B------:R-:W2:Y:S02]  /*31d0*/  LDS.U8 R3, [UR5+0x1c] ;  /* 0x00001c05ff037984 */ /* 0x000ea40008000000 */
[----:B--2---:R-:W-:-:S13]  /*31e0*/  ISETP.NE.AND P0, PT, R3, RZ, PT ;  /* 0x000000ff0300720c */ /* 0x004fda0003f05270 */
[----:B------:R-:W-:Y:S05]  /*31f0*/  @P0 BRA `(.L_x_57) ;  /* 0x0000000400080947 */ /* 0x000fea0003800000 */
[----:B------:R-:W-:Y:S02]  /*3200*/  UISETP.NE.U32.AND UP1, UPT, UR48, 0x1, UPT ;  /* 0x000000013000788c */ /* 0x000fe4000bf25070 */
[----:B------:R-:W-:-:S07]  /*3210*/  UIADD3 UR7, UPT, UPT, UR5, 0x8, URZ ;  /* 0x0000000805077890 */ /* 0x000fce000fffe0ff */
[----:B------:R-:W-:Y:S05]  /*3220*/  BRA.U !UP1, `(.L_x_58) ;  /* 0x00000001099c7547 */ /* 0x000fea000b800000 */
[----:B------:R-:W-:Y:S01]  /*3230*/  ELECT P0, URZ, PT ;  /* 0x0000000000ff782f */ /* 0x000fe20003800000 */
[----:B------:R-:W-:-:S12]  /*3240*/  BSSY B0, `(.L_x_58) ;  /* 0x0000025000007945 */ /* 0x000fd80003800000 */
[----:B------:R-:W-:Y:S05]  /*3250*/  @!P0 BRA `(.L_x_59) ;  /* 0x00000000008c8947 */ /* 0x000fea0003800000 */
[----:B------:R-:W-:-:S05]  /*3260*/  UMOV UR4, 0x10 ;  /* 0x0000001000047882 */ /* 0x000fca0000000000 */
[----:B------:R-:W-:Y:S04]  /*3270*/  DEPBAR.LE SB2, 0x36 ;  /* 0x0000ad800000791a */ /* 0x000fe80000000000 */
[----:B------:R-:W2:Y:S02]  /*3280*/  UTCATOMSWS.2CTA.FIND_AND_SET.ALIGN UP0, UR4, UR4 ;  /* 0x00000004000475e3 */ /* 0x000ea40008200800 */
[----:B--2---:R-:W-:Y:S01]  /*3290*/  MOV R10, UR4 ;  /* 0x00000004000a7c02 */ /* 0x004fe20008000f00 */
[----:B------:R-:W-:Y:S06]  /*32a0*/  BRA.U UP0, `(.L_x_60) ;  /* 0x0000000100187547 */ /* 0x000fec000b800000 */
.L_x_61:
[----:B------:R-:W-:Y:S05]  /*32b0*/  NANOSLEEP 0x64 ;  /* 0x000000640000795d */ /* 0x000fea0003800000 */
[----:B------:R-:W-:-:S05]  /*32c0*/  UMOV UR4, 0x10 ;  /* 0x0000001000047882 */ /* 0x000fca0000000000 */
[----:B------:R-:W-:Y:S04]  /*32d0*/  DEPBAR.LE SB2, 0x36 ;  /* 0x0000ad800000791a */ /* 0x000fe80000000000 */
[----:B------:R-:W2:Y:S02]  /*32e0*/  UTCATOMSWS.2CTA.FIND_AND_SET.ALIGN UP0, UR4, UR4 ;  /* 0x00000004000475e3 */ /* 0x000ea40008200800 */
[----:B--2---:R-:W-:Y:S01]  /*32f0*/  MOV R10, UR4 ;  /* 0x00000004000a7c02 */ /* 0x004fe20008000f00 */
[----:B------:R-:W-:Y:S05]  /*3300*/  BRA.U !UP0, `(.L_x_61) ;  /* 0xfffffffd08e87547 */ /* 0x000fea000b83ffff */
.L_x_60:
[----:B------:R-:W2:Y:S01]  /*3310*/  LDS R6, [UR5+0x10] ;  /* 0x00001005ff067984 */ /* 0x000ea20008000800 */
[----:B------:R-:W-:Y:S01]  /*3320*/  IMAD.U32 R3, RZ, RZ, UR6 ;  /* 0x00000006ff037e24 */ /* 0x000fe2000f8e00ff */
[----:B------:R-:W-:-:S03]  /*3330*/  MOV R4, UR49 ;  /* 0x0000003100047c02 */ /* 0x000fc60008000f00 */
[----:B------:R-:W-:Y:S01]  /*3340*/  VIADD R3, R3, 0x130 ;  /* 0x0000013003037836 */ /* 0x000fe20000000000 */
[----:B--2---:R-:W-:-:S04]  /*3350*/  SHF.L.U32 R6, R6, 0x1f, RZ ;  /* 0x0000001f06067819 */ /* 0x004fc800000006ff */
[----:B------:R-:W2:Y:S02]  /*3360*/  SYNCS.PHASECHK.TRANS64.TRYWAIT P0, [UR5+0x8], R6 ;  /* 0x00000806ff0075a7 */ /* 0x000ea40008001105 */
[----:B--2---:R-:W-:Y:S05]  /*3370*/  @P0 BRA `(.L_x_62) ;  /* 0x0000000000080947 */ /* 0x004fea0003800000 */
[----:B------:R-:W2:Y:S02]  /*3380*/  SYNCS.PHASECHK.TRANS64.TRYWAIT P0, [UR5+0x8], R6 ;  /* 0x00000806ff0075a7 */ /* 0x000ea40008001105 */
[----:B--2---:R-:W-:Y:S05]  /*3390*/  @!P0 BRA `(.L_x_63) ;  /* 0x0000008c00d88947 */ /* 0x004fea0003800000 */
.L_x_62:
[----:B------:R-:W-:Y:S01]  /*33a0*/  PRMT R4, R4, 0x654, R3 ;  /* 0x0000065404047816 */ /* 0x000fe20000000003 */
[----:B------:R-:W-:Y:S01]  /*33b0*/  HFMA2 R3, -RZ, RZ, 0, 5.9604644775390625e-08 ;  /* 0x00000001ff037431 */ /* 0x000fe200000001ff */
[----:B------:R-:W-:Y:S01]  /*33c0*/  UPRMT UR4, UR49, 0x654, UR7 ;  /* 0x0000065431047896 */ /* 0x000fe20008000007 */
[----:B------:R-:W-:Y:S02]  /*33d0*/  IMAD.MOV.U32 R7, RZ, RZ, 0xffff ;  /* 0x0000ffffff077424 */ /* 0x000fe400078e00ff */
[----:B--2---:R-:W-:Y:S02]  /*33e0*/  IMAD.MOV.U32 R6, RZ, RZ, 0x4 ;  /* 0x00000004ff067424 */ /* 0x004fe400078e00ff */
[----:B------:R-:W-:Y:S01]  /*33f0*/  IMAD.SHL.U32 R9, R10, 0x20, RZ ;  /* 0x000000200a097824 */ /* 0x000fe200078e00ff */
[----:B------:R-:W-:Y:S02]  /*3400*/  MOV R5, UR4 ;  /* 0x0000000400057c02 */ /* 0x000fe40008000f00 */
[-C--:B------:R-:W-:Y:S01]  /*3410*/  SHF.L.U32 R8, R7, R10.reuse, RZ ;  /* 0x0000000a07087219 */ /* 0x080fe200000006ff */
[----:B------:R2:W-:Y:S01]  /*3420*/  SYNCS.ARRIVE.TRANS64.RED RZ, [UR4], R6 ;  /* 0x00000006ffff79a7 */ /* 0x0005e20008000404 */
[----:B------:R-:W-:Y:S01]  /*3430*/  SHF.L.U32 R7, R3, R10, RZ ;  /* 0x0000000a03077219 */ /* 0x000fe200000006ff */
[----:B------:R2:W-:Y:S04]  /*3440*/  STS [UR6+0x130], R9 ;  /* 0x00013009ff007988 */ /* 0x0005e80008000806 */
[----:B------:R2:W-:Y:S04]  /*3450*/  STAS [R4.64], R10 ;  /* 0x0000000a04007dbd */ /* 0x0005e8000c0008ff */
[----:B------:R2:W-:Y:S04]  /*3460*/  ATOMS.OR RZ, [UR5+0x14], R8 ;  /* 0x00001408ffff798c */ /* 0x0005e8000b000005 */
[----:B------:R2:W-:Y:S04]  /*3470*/  ATOMS.OR RZ, [UR5+0x18], R7 ;  /* 0x00001807ffff798c */ /* 0x0005e8000b000005 */
[----:B------:R2:W-:Y:S02]  /*3480*/  ATOMS.XOR RZ, [UR5+0x10], R3 ;  /* 0x00001003ffff798c */ /* 0x0005e4000b800005 */
.L_x_59:
[----:B-1----:R-:W-:Y:S05]  /*3490*/  BSYNC B0 ;  /* 0x0000000000007941 */ /* 0x002fea0003800000 */
.L_x_58:
[----:B------:R-:W-:Y:S05]  /*34a0*/  BRA.U UP1, `(.L_x_64) ;  /* 0x00000001016c7547 */ /* 0x000fea000b800000 */
[----:B------:R-:W-:-:S03]  /*34b0*/  UMOV UR4, 0xffffffff ;  /* 0xffffffff00047882 */ /* 0x000fc60000000000 */
[----:B------:R-:W-:Y:S05]  /*34c0*/  BRA.DIV UR4, `(.L_x_65) ;  /* 0x0000008e04a47947 */ /* 0x000fea000b800000 */
[----:B------:R-:W-:-:S13]  /*34d0*/  ELECT P0, URZ, PT ;  /* 0x0000000000ff782f */ /* 0x000fda0003800000 */
.L_x_164:
[----:B------:R-:W-:Y:S05]  /*34e0*/  @!P0 BRA `(.L_x_64) ;  /* 0x00000000005c8947 */ /* 0x000fea0003800000 */
[----:B--2---:R-:W2:Y:S02]  /*34f0*/  LDS R4, [UR5+0x10] ;  /* 0x00001005ff047984 */ /* 0x004ea40008000800 */
[----:B--2---:R-:W-:-:S04]  /*3500*/  SHF.L.U32 R4, R4, 0x1f, RZ ;  /* 0x0000001f04047819 */ /* 0x004fc800000006ff */
[----:B------:R-:W2:Y:S02]  /*3510*/  SYNCS.PHASECHK.TRANS64.TRYWAIT P0, [UR5+0x8], R4 ;  /* 0x00000804ff0075a7 */ /* 0x000ea40008001105 */
[----:B--2---:R-:W-:Y:S05]  /*3520*/  @P0 BRA `(.L_x_66) ;  /* 0x0000000000080947 */ /* 0x004fea0003800000 */
[----:B------:R-:W2:Y:S02]  /*3530*/  SYNCS.PHASECHK.TRANS64.TRYWAIT P0, [UR5+0x8], R4 ;  /* 0x00000804ff0075a7 */ /* 0x000ea40008001105 */
[----:B--2---:R-:W-:Y:S05]  /*3540*/  @!P0 BRA `(.L_x_67) ;  /* 0x0000008c00a88947 */ /* 0x004fea0003800000 */
.L_x_66:
[----:B------:R-:W3:Y:S01]  /*3550*/  LDS R6, [UR6+0x130] ;  /* 0x00013006ff067984 */ /* 0x000ee20008000800 */
[----:B--2---:R-:W-:Y:S02]  /*3560*/  HFMA2 R3, -RZ, RZ, 0, 5.9604644775390625e-08 ;  /* 0x00000001ff037431 */ /* 0x004fe400000001ff */
[----:B------:R-:W-:Y:S01]  /*3570*/  IMAD.MOV.U32 R4, RZ, RZ, 0xffff ;  /* 0x0000ffffff047424 */ /* 0x000fe200078e00ff */
[----:B------:R-:W-:Y:S01]  /*3580*/  UPRMT UR4, UR49, 0x654, UR7 ;  /* 0x0000065431047896 */ /* 0x000fe20008000007 */
[----:B---3--:R-:W-:-:S03]  /*3590*/  IMAD.SHL.U32 R5, R6, 0x20, RZ ;  /* 0x0000002006057824 */ /* 0x008fc600078e00ff */
[-C--:B------:R-:W-:Y:S02]  /*35a0*/  SHF.L.U32 R4, R4, R6.reuse, RZ ;  /* 0x0000000604047219 */ /* 0x080fe400000006ff */
[----:B------:R-:W-:Y:S01]  /*35b0*/  SHF.L.U32 R6, R3, R6, RZ ;  /* 0x0000000603067219 */ /* 0x000fe200000006ff */
[----:B------:R3:W-:Y:S04]  /*35c0*/  STS [UR6+0x130], R5 ;  /* 0x00013005ff007988 */ /* 0x0007e80008000806 */
[----:B------:R3:W-:Y:S04]  /*35d0*/  ATOMS.OR RZ, [UR5+0x14], R4 ;  /* 0x00001404ffff798c */ /* 0x0007e8000b000005 */
[----:B------:R3:W-:Y:S01]  /*35e0*/  ATOMS.OR RZ, [UR5+0x18], R6 ;  /* 0x00001806ffff798c */ /* 0x0007e2000b000005 */
[----:B------:R-:W-:Y:S03]  /*35f0*/  SYNCS.ARRIVE.TRANS64.RED.A1T0 RZ, [UR4], RZ ;  /* 0x000000ffffff79a7 */ /* 0x000fe60008100404 */
[----:B------:R3:W-:Y:S01]  /*3600*/  ATOMS.XOR RZ, [UR5+0x10], R3 ;  /* 0x00001003ffff798c */ /* 0x0007e2000b800005 */
[----:B------:R-:W-:Y:S05]  /*3610*/  BRA `(.L_x_64) ;  /* 0x0000000000107947 */ /* 0x000fea0003800000 */
.L_x_57:
[----:B------:R-:W-:Y:S02]  /*3620*/  MOV R3, 0xffffffff ;  /* 0xffffffff00037802 */ /* 0x000fe40000000f00 */
[----:B------:R-:W-:-:S03]  /*3630*/  MOV R4, 0x3660 ;  /* 0x0000366000047802 */ /* 0x000fc60000000f00 */
[----:B------:R2:W-:Y:S04]  /*3640*/  STS [UR6+0x130], R3 ;  /* 0x00013003ff007988 */ /* 0x0005e80008000806 */
[----:B-12--5:R-:W-:Y:S05]  /*3650*/  CALL.REL.NOINC `($__internal_1_$__cuda_sm10x_tcgen05_guardrail_trap_phase_invalid_during_alloc) ;  /* 0x0000009400487944 */ /* 0x026fea0003c00000 */
.L_x_64:
[----:B------:R-:W-:Y:S05]  /*3660*/  WARPSYNC.ALL ;  /* 0x0000000000007948 */ /* 0x000fea0003800000 */
[----:B------:R-:W4:Y:S01]  /*3670*/  S2UR UR4, SR_CgaCtaId ;  /* 0x00000000000479c3 */ /* 0x000f220000008800 */
[----:B------:R-:W-:Y:S01]  /*3680*/  UMOV UR26, 0x400 ;  /* 0x00000400001a7882 */ /* 0x000fe20000000000 */
[----:B------:R-:W-:-:S06]  /*3690*/  NOP ;  /* 0x0000000000007918 */ /* 0x000fcc0000000000 */
[----:B------:R-:W-:Y:S06]  /*36a0*/  BAR.ARV 0x6, 0xa0 ;  /* 0x0182800000007b1d */ /* 0x000fec0000002000 */
[----:B------:R-:W1:Y:S01]  /*36b0*/  LDCU UR6, c[0x0][0x38c] ;  /* 0x00007180ff0677ac */ /* 0x000e620008000800 */
[----:B------:R-:W-:Y:S01]  /*36c0*/  LOP3.LUT R0, R0, 0xffff, RZ, 0xc0, !PT ;  /* 0x0000ffff00007812 */ /* 0x000fe200078ec0ff */
[----:B--2---:R-:W-:Y:S01]  /*36d0*/  IMAD.MOV.U32 R9, RZ, RZ, 0x1 ;  /* 0x00000001ff097424 */ /* 0x004fe200078e00ff */
[----:B------:R-:W-:Y:S01]  /*36e0*/  LOP3.LUT R2, R2, 0xffff, RZ, 0xc0, !PT ;  /* 0x0000ffff02027812 */ /* 0x000fe200078ec0ff */
[----:B------:R-:W-:Y:S01]  /*36f0*/  IMAD.MOV.U32 R8, RZ, RZ, RZ ;  /* 0x000000ffff087224 */ /* 0x000fe200078e00ff */
[----:B------:R-:W-:Y:S01]  /*3700*/  R2UR UR42, R0 ;  /* 0x00000000002a72ca */ /* 0x000fe200000e0000 */
[----:B------:R-:W-:Y:S01]  /*3710*/  UMOV UR32, URZ ;  /* 0x000000ff00207c82 */ /* 0x000fe20008000000 */
[----:B------:R-:W-:Y:S01]  /*3720*/  R2UR UR28, R2 ;  /* 0x00000000021c72ca */ /* 0x000fe200000e0000 */
[----:B------:R-:W-:Y:S01]  /*3730*/  UMOV UR23, URZ ;  /* 0x000000ff00177c82 */ /* 0x000fe20008000000 */
[----:B------:R-:W-:Y:S01]  /*3740*/  UMOV UR22, URZ ;  /* 0x000000ff00167c82 */ /* 0x000fe20008000000 */
[----:B----4-:R-:W-:-:S02]  /*3750*/  ULEA UR26, UR4, UR26, 0x18 ;  /* 0x0000001a041a7291 */ /* 0x010fc4000f8ec0ff */
[----:B------:R-:W-:Y:S02]  /*3760*/  UISETP.NE.AND UP3, UPT, UR48, URZ, UPT ;  /* 0x000000ff3000728c */ /* 0x000fe4000bf65270 */
[----:B------:R-:W-:Y:S02]  /*3770*/  UIADD3 UR5, UPT, UPT, UR26, 0xc400, URZ ;  /* 0x0000c4001a057890 */ /* 0x000fe4000fffe0ff */
[----:B------:R-:W-:Y:S02]  /*3780*/  UIADD3 UR4, UPT, UPT, UR26, 0x20400, URZ ;  /* 0x000204001a047890 */ /* 0x000fe4000fffe0ff */
[----:B-1----:R-:W-:Y:S01]  /*3790*/  UIADD3 UR6, UPT, UPT, UR6, 0x7f, URZ ;  /* 0x0000007f06067890 */ /* 0x002fe2000fffe0ff */
[----:B---3--:R-:W1:Y:S01]  /*37a0*/  LDS R3, [UR26+0x130] ;  /* 0x0001301aff037984 */ /* 0x008e620008000800 */
[----:B------:R-:W-:Y:S02]  /*37b0*/  USHF.R.U32.HI UR5, URZ, 0x4, UR5 ;  /* 0x00000004ff057899 */ /* 0x000fe40008011605 */
[----:B------:R-:W-:-:S02]  /*37c0*/  USHF.R.S32.HI UR33, URZ, 0x1f, UR6 ;  /* 0x0000001fff217899 */ /* 0x000fc40008011406 */
[----:B------:R-:W-:Y:S02]  /*37d0*/  USHF.R.U32.HI UR4, URZ, 0x4, UR4 ;  /* 0x00000004ff047899 */ /* 0x000fe40008011604 */
[----:B------:R-:W-:Y:S02]  /*37e0*/  ULEA.HI UR33, UR33, UR6, URZ, 0x7 ;  /* 0x0000000621217291 */ /* 0x000fe4000f8f38ff */
[----:B------:R-:W-:Y:S02]  /*37f0*/  ULOP3.LUT UR5, UR5, 0x3fff, URZ, 0xc0, !UPT ;  /* 0x00003fff05057892 */ /* 0x000fe4000f8ec0ff */
[----:B------:R-:W-:Y:S02]  /*3800*/  USHF.R.S32.HI UR33, URZ, 0x7, UR33 ;  /* 0x00000007ff217899 */ /* 0x000fe40008011421 */
[----:B------:R-:W-:Y:S02]  /*3810*/  ULOP3.LUT UR30, UR4, 0x3fff, URZ, 0xc0, !UPT ;  /* 0x00003fff041e7892 */ /* 0x000fe4000f8ec0ff */
[----:B------:R-:W-:Y:S01]  /*3820*/  UISETP.LT.AND UP0, UPT, UR33, 0x1, UPT ;  /* 0x000000012100788c */ /* 0x000fe2000bf01270 */
[----:B------:R-:W-:Y:S01]  /*3830*/  UMOV UR40, 0x0 ;  /* 0x0000000000287882 */ /* 0x000fe20000000000 */
[----:B------:R-:W-:Y:S01]  /*3840*/  UMOV UR41, 0x10400490 ;  /* 0x1040049000297882 */ /* 0x000fe20000000000 */
[----:B------:R-:W-:-:S02]  /*3850*/  ULOP3.LUT UR29, UR5, 0x10000, URZ, 0xfc, !UPT ;  /* 0x00010000051d7892 */ /* 0x000fc4000f8efcff */
[----:B------:R-:W-:Y:S02]  /*3860*/  ULOP3.LUT UR30, UR30, 0x10000, URZ, 0xfc, !UPT ;  /* 0x000100001e1e7892 */ /* 0x000fe4000f8efcff */
[----:B------:R-:W-:Y:S01]  /*3870*/  USEL UR43, UR33, 0x1, !UP0 ;  /* 0x00000001212b7887 */ /* 0x000fe2000c000000 */
[----:B------:R-:W-:Y:S01]  /*3880*/  UMOV UR38, 0x0 ;  /* 0x0000000000267882 */ /* 0x000fe20000000000 */
[----:B------:R-:W-:Y:S01]  /*3890*/  UMOV UR39, 0x10400490 ;  /* 0x1040049000277882 */ /* 0x000fe20000000000 */
[----:B------:R-:W-:Y:S01]  /*38a0*/  UMOV UR36, 0x0 ;  /* 0x0000000000247882 */ /* 0x000fe20000000000 */
[----:B------:R-:W-:Y:S01]  /*38b0*/  UMOV UR37, 0x10400490 ;  /* 0x1040049000257882 */ /* 0x000fe20000000000 */
[----:B------:R-:W-:Y:S01]  /*38c0*/  UMOV UR34, 0x0 ;  /* 0x0000000000227882 */ /* 0x000fe20000000000 */
[----:B------:R-:W-:Y:S01]  /*38d0*/  UMOV UR35, 0x10400490 ;  /* 0x1040049000237882 */ /* 0x000fe20000000000 */
[----:B-1----:R-:W-:Y:S02]  /*38e0*/  R2UR UR44, R3 ;  /* 0x00000000032c72ca */ /* 0x002fe400000e0000 */
[----:B------:R-:W-:-:S13]  /*38f0*/  CS2R R2, SRZ ;  /* 0x0000000000027805 */ /* 0x000fda000001ff00 */
.L_x_75:
[C---:B------:R-:W-:Y:S02]  /*3900*/  LEA R0, R8.reuse, UR26, 0x3 ;  /* 0x0000001a08007c11 */ /* 0x040fe4000f8e18ff */
[----:B------:R-:W-:Y:S02]  /*3910*/  SHF.L.U32 R5, R3, 0x1f, RZ ;  /* 0x0000001f03057819 */ /* 0x000fe400000006ff */
[----:B------:R-:W-:Y:S02]  /*3920*/  LEA R4, R8, UR26, 0x4 ;  /* 0x0000001a08047c11 */ /* 0x000fe4000f8e20ff */
[----:B------:R-:W1:Y:S02]  /*3930*/  SYNCS.PHASECHK.TRANS64.TRYWAIT P0, [R0+URZ+0xa0], R5 ;  /* 0x0000a005000075a7 */ /* 0x000e6400080011ff */
[----:B-1-3--:R-:W-:Y:S05]  /*3940*/  @!P0 BRA `(.L_x_68) ;  /* 0x0000008800c08947 */ /* 0x00afea0003800000 */
.L_x_165:
[----:B-1----:R-:W1:Y:S01]  /*3950*/  LDS.128 R4, [R4+0x110] ;  /* 0x0001100004047984 */ /* 0x002e620000000c00 */
[----:B------:R-:W-:Y:S02]  /*3960*/  VIADD R0, R0, 0xb0 ;  /* 0x000000b000007836 */ /* 0x000fe40000000000 */
[----:B------:R-:W-:Y:S01]  /*3970*/  VIADD R8, R8, 0x1 ;  /* 0x0000000108087836 */ /* 0x000fe20000000000 */
[----:B------:R-:W-:Y:S01]  /*3980*/  @!PT LDS RZ, [RZ] ;  /* 0x00000000fffff984 */ /* 0x000fe20000000800 */
[----:B------:R-:W-:Y:S01]  /*3990*/  @!PT LDS RZ, [RZ] ;  /* 0x00000000fffff984 */ /* 0x000fe20000000800 */
[----:B------:R-:W-:Y:S01]  /*39a0*/  @!PT LDS RZ, [RZ] ;  /* 0x00000000fffff984 */ /* 0x000fe20000000800 */
[----:B------:R-:W-:Y:S01]  /*39b0*/  @!PT LDS RZ, [RZ] ;  /* 0x00000000fffff984 */ /* 0x000fe20000000800 */
[----:B------:R2:W-:Y:S06]  /*39c0*/  MEMBAR.ALL.CTA ;  /* 0x0000000000007992 */ /* 0x0005ec0000008000 */
[----:B--2---:R-:W2:Y:S01]  /*39d0*/  FENCE.VIEW.ASYNC.S ;  /* 0x00000000000073c6 */ /* 0x004ea20000000000 */
[----:B------:R-:W-:-:S04]  /*39e0*/  PRMT R0, RZ, 0x654, R0 ;  /* 0x00000654ff007816 */ /* 0x000fc80000000000 */
[----:B--2---:R2:W-:Y:S01]  /*39f0*/  SYNCS.ARRIVE.TRANS64.RED.A1T0 RZ, [R0+URZ], RZ ;  /* 0x000000ff00ff79a7 */ /* 0x0045e200081004ff */
[----:B-1----:R-:W-:Y:S01]  /*3a00*/  LOP3.LUT P1, RZ, R6, 0x1, RZ, 0xc0, !PT ;  /* 0x0000000106ff7812 */ /* 0x002fe2000782c0ff */
[----:B--2---:R-:W-:-:S12]  /*3a10*/  BRA.U UP3, `(.L_x_69) ;  /* 0x0000000503087547 */ /* 0x004fd8000b800000 */
[----:B------:R-:W1:Y:S01]  /*3a20*/  LDCU UR4, c[0x0][0x38c] ;  /* 0x00007180ff0477ac */ /* 0x000e620008000800 */
[----:B------:R-:W-:Y:S02]  /*3a30*/  PLOP3.LUT P2, PT, PT, PT, PT, 0x80, 0x8 ;  /* 0x000000000008781c */ /* 0x000fe40003f4f070 */
[----:B------:R-:W-:Y:S01]  /*3a40*/  SHF.L.U32 R5, R9, 0x1f, RZ ;  /* 0x0000001f09057819 */ /* 0x000fe200000006ff */
[----:B------:R-:W-:Y:S02]  /*3a50*/  ULEA UR31, UR32, UR26, 0x3 ;  /* 0x0000001a201f7291 */ /* 0x000fe4000f8e18ff */
[----:B------:R-:W-:Y:S02]  /*3a60*/  ULEA UR11, UR32, UR44, 0x8 ;  /* 0x0000002c200b7291 */ /* 0x000fe4000f8e40ff */
[----:B-1----:R-:W-:-:S06]  /*3a70*/  UISETP.GE.AND UP0, UPT, UR4, 0x1, UPT ;  /* 0x000000010400788c */ /* 0x002fcc000bf06270 */
[----:B------:R-:W-:-:S05]  /*3a80*/  PLOP3.LUT P0, PT, PT, PT, UP0, 0x80, 0x8 ;  /* 0x000000000008781c */ /* 0x000fca0003f0f008 */
[----:B------:R-:W-:-:S08]  /*3a90*/  @UP0 ULEA UR4, UR23, UR26, 0x3 ;  /* 0x0000001a17040291 */ /* 0x000fd0000f8e18ff */
[----:B------:R-:W-:-:S04]  /*3aa0*/  @P0 SHF.L.U32 R0, R2, 0x1f, RZ ;  /* 0x0000001f02000819 */ /* 0x000fc800000006ff */
[----:B------:R1:W2:Y:S01]  /*3ab0*/  @P0 SYNCS.PHASECHK.TRANS64.TRYWAIT P2, [UR4], R0 ;  /* 0x00000000ff0005a7 */ /* 0x0002a20008041104 */
[----:B------:R-:W3:Y:S02]  /*3ac0*/  SYNCS.PHASECHK.TRANS64.TRYWAIT P0, [UR31+0xd0], R5 ;  /* 0x0000d005ff0075a7 */ /* 0x000ee4000800111f */
[----:B-123--:R-:W-:Y:S05]  /*3ad0*/  @!P0 BRA `(.L_x_70) ;  /* 0x0000008800708947 */ /* 0x00efea0003800000 */
.L_x_167:
[----:B------:R-:W-:Y:S01]  /*3ae0*/  UMOV UR27, UR22 ;  /* 0x00000016001b7c82 */ /* 0x000fe20008000000 */
[----:B------:R-:W-:Y:S05]  /*3af0*/  BRA.U !UP0, `(.L_x_71) ;  /* 0x0000000108c07547 */ /* 0x000fea000b800000 */
[----:B------:R-:W-:Y:S02]  /*3b00*/  UIADD3 UR27, UPT, UPT, UR43, UR22, URZ ;  /* 0x000000162b1b7290 */ /* 0x000fe4000fffe0ff */
[----:B------:R-:W-:Y:S01]  /*3b10*/  UPLOP3.LUT UP2, UPT, UPT, UPT, UPT, 0x40, 0x4 ;  /* 0x000000000004789c */ /* 0x000fe20003f4e870 */
[----:B------:R-:W-:Y:S01]  /*3b20*/  UMOV UR24, UR33 ;  /* 0x0000002100187c82 */ /* 0x000fe20008000000 */
[----:B------:R-:W-:-:S09]  /*3b30*/  UMOV UR10, UR23 ;  /* 0x00000017000a7c82 */ /* 0x000fd20008000000 */
.L_x_74:
[----:B--2---:R-:W-:Y:S01]  /*3b40*/  ULEA UR5, UR10, UR26, 0x3 ;  /* 0x0000001a0a057291 */ /* 0x004fe2000f8e18ff */
[----:B---3--:R-:W-:Y:S11]  /*3b50*/  @P2 BRA `(.L_x_72) ;  /* 0x00000000000c2947 */ /* 0x008ff60003800000 */
[----:B-1----:R-:W-:Y:S04]  /*3b60*/  SHF.L.U32 R5, R2, 0x1f, RZ ;  /* 0x0000001f02057819 */ /* 0x002fe800000006ff */
[----:B------:R-:W1:Y:S02]  /*3b70*/  SYNCS.PHASECHK.TRANS64.TRYWAIT P0, [UR5], R5 ;  /* 0x00000005ff0075a7 */ /* 0x000e640008001105 */
[----:B-1----:R-:W-:Y:S05]  /*3b80*/  @!P0 BRA `(.L_x_73) ;  /* 0x00000088005c8947 */ /* 0x002fea0003800000 */
.L_x_72:
[----:B------:R-:W-:Y:S01]  /*3b90*/  UISETP.NE.AND UP0, UPT, UR24, 0x1, UPT ;  /* 0x000000011800788c */ /* 0x000fe2000bf05270 */
[----:B------:R-:W-:Y:S01]  /*3ba0*/  PLOP3.LUT P2, PT, PT, PT, PT, 0x80, 0x8 ;  /* 0x000000000008781c */ /* 0x000fe20003f4f070 */
[----:B------:R-:W-:Y:S02]  /*3bb0*/  UIADD3 UR4, UPT, UPT, UR10, 0x1, URZ ;  /* 0x000000010a047890 */ /* 0x000fe4000fffe0ff */
[----:B------:R-:W-:Y:S02]  /*3bc0*/  UIADD3 UR25, UPT, UPT, UR5, 0x28, URZ ;  /* 0x0000002805197890 */ /* 0x000fe4000fffe0ff */
[----:B------:R-:W-:Y:S01]  /*3bd0*/  UISETP.NE.AND UP1, UPT, UR4, 0x5, UPT ;  /* 0x000000050400788c */ /* 0x000fe2000bf25270 */
[----:B------:R-:W-:Y:S01]  /*3be0*/  PLOP3.LUT P0, PT, PT, PT, UP0, 0x80, 0x8 ;  /* 0x000000000008781c */ /* 0x000fe20003f0f008 */
[----:B------:R-:W-:Y:S02]  /*3bf0*/  UIADD3 UR22, UPT, UPT, UR22, 0x1, URZ ;  /* 0x0000000116167890 */ /* 0x000fe4000fffe0ff */
[----:B------:R-:W-:Y:S02]  /*3c00*/  USEL UR6, URZ, 0x1, UP1 ;  /* 0x00000001ff067887 */ /* 0x000fe40008800000 */
[----:B------:R-:W-:Y:S02]  /*3c10*/  USEL UR23, UR4, URZ, UP1 ;  /* 0x000000ff04177287 */ /* 0x000fe40008800000 */
[----:B------:R-:W-:Y:S02]  /*3c20*/  UIADD3 UR24, UPT, UPT, UR24, -0x1, URZ ;  /* 0xffffffff18187890 */ /* 0x000fe4000fffe0ff */
[----:B------:R-:W-:Y:S01]  /*3c30*/  @UP0 ULEA UR4, UR23, UR26, 0x3 ;  /* 0x0000001a17040291 */ /* 0x000fe2000f8e18ff */
[----:B------:R-:W-:Y:S01]  /*3c40*/  LOP3.LUT R2, R2, UR6, RZ, 0x3c, !PT ;  /* 0x0000000602027c12 */ /* 0x000fe2000f8e3cff */
[----:B------:R-:W-:Y:S02]  /*3c50*/  ULEA UR6, UR10, UR30, 0xa ;  /* 0x0000001e0a067291 */ /* 0x000fe4000f8e50ff */
[----:B------:R-:W-:Y:S01]  /*3c60*/  UISETP.NE.AND UP0, UPT, UR22, UR27, UPT ;  /* 0x0000001b1600728c */ /* 0x000fe2000bf05270 */
[----:B-1----:R-:W-:Y:S01]  /*3c70*/  @P0 SHF.L.U32 R0, R2, 0x1f, RZ ;  /* 0x0000001f02000819 */ /* 0x002fe200000006ff */
[----:B------:R-:W-:Y:S02]  /*3c80*/  UIADD3 UR20, UPT, UPT, UR6, 0x2, URZ ;  /* 0x0000000206147890 */ /* 0x000fe4000fffe0ff */
[----:B------:R-:W-:Y:S01]  /*3c90*/  UIADD3 UR16, UPT, UPT, UR6, 0x4, URZ ;  /* 0x0000000406107890 */ /* 0x000fe2000fffe0ff */
[----:B------:R2:W3:Y:S01]  /*3ca0*/  @P0 SYNCS.PHASECHK.TRANS64.TRYWAIT P2, [UR4], R0 ;  /* 0x00000000ff0005a7 */ /* 0x0004e20008041104 */
[----:B------:R-:W-:Y:S02]  /*3cb0*/  ULEA UR4, UR10, UR29, 0xa ;  /* 0x0000001d0a047291 */ /* 0x000fe4000f8e50ff */
[----:B------:R-:W-:Y:S02]  /*3cc0*/  UIADD3 UR12, UPT, UPT, UR6, 0x6, URZ ;  /* 0x00000006060c7890 */ /* 0x000fe4000fffe0ff */
[----:B------:R-:W-:Y:S02]  /*3cd0*/  UIADD3 UR18, UPT, UPT, UR4, 0x2, URZ ;  /* 0x0000000204127890 */ /* 0x000fe4000fffe0ff */
[----:B------:R-:W-:Y:S02]  /*3ce0*/  UIADD3 UR14, UPT, UPT, UR4, 0x4, URZ ;  /* 0x00000004040e7890 */ /* 0x000fe4000fffe0ff */
[----:B------:R-:W-:Y:S01]  /*3cf0*/  UIADD3 UR8, UPT, UPT, UR4, 0x6, URZ ;  /* 0x0000000604087890 */ /* 0x000fe2000fffe0ff */
[----:B------:R-:W-:Y:S01]  /*3d00*/  UMOV UR7, 0x40004040 ;  /* 0x4000404000077882 */ /* 0x000fe20000000000 */
[----:B------:R-:W-:Y:S01]  /*3d10*/  UMOV UR5, 0x40004040 ;  /* 0x4000404000057882 */ /* 0x000fe20000000000 */
[----:B------:R-:W-:Y:S01]  /*3d20*/  UMOV UR21, 0x40004040 ;  /* 0x4000404000157882 */ /* 0x000fe20000000000 */
[----:B------:R2:W-:Y:S01]  /*3d30*/  UTCQMMA.2CTA gdesc[UR4], gdesc[UR6], tmem[UR11], tmem[UR40], idesc[UR41], UP2 ;  /* 0x00ff2806040075ea */ /* 0x0005e2000920030b */
[----:B------:R-:W-:Y:S01]  /*3d40*/  UPLOP3.LUT UP2, UPT, UPT, UPT, UPT, 0x80, 0x8 ;  /* 0x000000000008789c */ /* 0x000fe20003f4f070 */
[----:B------:R-:W-:Y:S01]  /*3d50*/  UMOV UR19, 0x40004040 ;  /* 0x4000404000137882 */ /* 0x000fe20000000000 */
[----:B------:R-:W-:Y:S01]  /*3d60*/  UMOV UR17, 0x40004040 ;  /* 0x4000404000117882 */ /* 0x000fe20000000000 */
[----:B------:R2:W-:Y:S01]  /*3d70*/  UTCQMMA.2CTA gdesc[UR18], gdesc[UR20], tmem[UR11], tmem[UR38], idesc[UR39], UPT ;  /* 0x00ff2614120075ea */ /* 0x0005e2000ba0030b */
[----:B------:R-:W-:Y:S01]  /*3d80*/  UMOV UR15, 0x40004040 ;  /* 0x40004040000f7882 */ /* 0x000fe20000000000 */
[----:B------:R-:W-:Y:S01]  /*3d90*/  UMOV UR13, 0x40004040 ;  /* 0x40004040000d7882 */ /* 0x000fe20000000000 */
[----:B------:R-:W-:Y:S01]  /*3da0*/  UMOV UR9, 0x40004040 ;  /* 0x4000404000097882 */ /* 0x000fe20000000000 */
[----:B------:R2:W-:Y:S01]  /*3db0*/  UTCQMMA.2CTA gdesc[UR14], gdesc[UR16], tmem[UR11], tmem[UR36], idesc[UR37], UPT ;  /* 0x00ff24100e0075ea */ /* 0x0005e2000ba0030b */
[----:B------:R2:W-:Y:S01]  /*3dc0*/  UTCQMMA.2CTA gdesc[UR8], gdesc[UR12], tmem[UR11], tmem[UR34], idesc[UR35], UPT ;  /* 0x00ff220c080075ea */ /* 0x0005e2000ba0030b */
[----:B------:R2:W-:Y:S01]  /*3dd0*/  UTCBAR.2CTA.MULTICAST [UR25], URZ, UR28 ;  /* 0x000000ff190073e9 */ /* 0x0005e2000820081c */
[----:B------:R-:W-:Y:S01]  /*3de0*/  UMOV UR10, UR23 ;  /* 0x00000017000a7c82 */ /* 0x000fe20008000000 */
[----:B------:R-:W-:Y:S05]  /*3df0*/  BRA.U UP0, `(.L_x_74) ;  /* 0xfffffffd00507547 */ /* 0x000fea000b83ffff */
.L_x_71:
[----:B--2---:R-:W-:Y:S01]  /*3e00*/  UIADD3 UR4, UPT, UPT, UR31, 0xc0, URZ ;  /* 0x000000c01f047890 */ /* 0x004fe2000fffe0ff */
[----:B------:R-:W-:-:S08]  /*3e10*/  UMOV UR22, UR27 ;  /* 0x0000001b00167c82 */ /* 0x000fd00008000000 */
[----:B------:R2:W-:Y:S01]  /*3e20*/  UTCBAR.2CTA.MULTICAST [UR4], URZ, UR42 ;  /* 0x000000ff040073e9 */ /* 0x0005e2000820082a */
[----:B------:R-:W-:Y:S02]  /*3e30*/  NOP ;  /* 0x0000000000007918 */ /* 0x000fe40000000000 */
.L_x_69:
[----:B--2---:R-:W-:Y:S01]  /*3e40*/  UIADD3 UR4, UPT, UPT, UR32, 0x1, URZ ;  /* 0x0000000120047890 */ /* 0x004fe2000fffe0ff */
[----:B------:R-:W-:-:S03]  /*3e50*/  ISETP.NE.AND P0, PT, R8, 0x2, PT ;  /* 0x000000020800780c */ /* 0x000fc60003f05270 */
[----:B------:R-:W-:Y:S01]  /*3e60*/  UISETP.NE.AND UP0, UPT, UR4, 0x2, UPT ;  /* 0x000000020400788c */ /* 0x000fe2000bf05270 */
[----:B-1----:R-:W-:Y:S02]  /*3e70*/  SEL R0, RZ, 0x1, P0 ;  /* 0x00000001ff007807 */ /* 0x002fe40000000000 */
[----:B------:R-:W-:Y:S01]  /*3e80*/  SEL R8, R8, RZ, P0 ;  /* 0x000000ff08087207 */ /* 0x000fe20000000000 */
[----:B------:R-:W-:Y:S01]  /*3e90*/  USEL UR5, URZ, 0x1, UP0 ;  /* 0x00000001ff057887 */ /* 0x000fe20008000000 */
[----:B------:R-:W-:Y:S01]  /*3ea0*/  LOP3.LUT R3, R3, R0, RZ, 0x3c, !PT ;  /* 0x0000000003037212 */ /* 0x000fe200078e3cff */
[----:B------:R-:W-:-:S04]  /*3eb0*/  USEL UR32, UR4, URZ, UP0 ;  /* 0x000000ff04207287 */ /* 0x000fc80008000000 */
[----:B------:R-:W-:Y:S01]  /*3ec0*/  LOP3.LUT R9, R9, UR5, RZ, 0x3c, !PT ;  /* 0x0000000509097c12 */ /* 0x000fe2000f8e3cff */
[----:B------:R-:W-:Y:S07]  /*3ed0*/  @P1 BRA `(.L_x_75) ;  /* 0xfffffff800881947 */ /* 0x000fee000383ffff */
[----:B------:R-:W1:Y:S01]  /*3ee0*/  S2UR UR8, SR_CgaCtaId ;  /* 0x00000000000879c3 */ /* 0x000e620000008800 */
[----:B------:R-:W-:Y:S01]  /*3ef0*/  ELECT P0, URZ, PT ;  /* 0x0000000000ff782f */ /* 0x000fe20003800000 */
[----:B------:R-:W-:Y:S01]  /*3f00*/  HFMA2 R0, -RZ, RZ, 0, 5.9604644775390625e-08 ;  /* 0x00000001ff007431 */ /* 0x000fe200000001ff */
[----:B------:R-:W-:-:S05]  /*3f10*/  UMOV UR4, 0x40 ;  /* 0x0000004000047882 */ /* 0x000fca0000000000 */
[----:B------:R-:W-:Y:S01]  /*3f20*/  UVIRTCOUNT.DEALLOC.SMPOOL 0x80 ;  /* 0x000000800000784c */ /* 0x000fe20000000000 */
[----:B------:R-:W-:Y:S02]  /*3f30*/  UISETP.NE.AND UP0, UPT, UR48, URZ, UPT ;  /* 0x000000ff3000728c */ /* 0x000fe4000bf05270 */
[----:B-1----:R-:W-:-:S09]  /*3f40*/  ULEA UR8, UR8, UR4, 0x18 ;  /* 0x0000000408087291 */ /* 0x002fd2000f8ec0ff */
[----:B------:R1:W-:Y:S01]  /*3f50*/  @P0 STS.U8 [UR8+0x1c], R0 ;  /* 0x00001c00ff000988 */ /* 0x0003e20008000008 */
[----:B------:R-:W-:Y:S05]  /*3f60*/  BRA.U UP0, `(.L_x_76) ;  /* 0x0000000100587547 */ /* 0x000fea000b800000 */
[----:B------:R-:W-:Y:S01]  /*3f70*/  UIADD3 UR5, UPT, UPT, UR26, 0xd0, URZ ;  /* 0x000000d01a057890 */ /* 0x000fe2000fffe0ff */
[----:B------:R-:W-:-:S03]  /*3f80*/  SHF.L.U32 R3, R9, 0x1f, RZ ;  /* 0x0000001f09037819 */ /* 0x000fc600000006ff */
[----:B------:R-:W-:-:S09]  /*3f90*/  ULEA UR4, UR32, UR5, 0x3 ;  /* 0x0000000520047291 */ /* 0x000fd2000f8e18ff */
[----:B------:R-:W2:Y:S02]  /*3fa0*/  SYNCS.PHASECHK.TRANS64.TRYWAIT P0, [UR4], R3 ;  /* 0x00000003ff0075a7 */ /* 0x000ea40008001104 */
[----:B--2---:R-:W-:Y:S05]  /*3fb0*/  @!P0 BRA `(.L_x_77) ;  /* 0x0000008400688947 */ /* 0x004fea0003800000 */
.L_x_170:
[----:B------:R-:W-:-:S04]  /*3fc0*/  UIADD3 UR4, UPT, UPT, UR32, 0x1, URZ ;  /* 0x0000000120047890 */ /* 0x000fc8000fffe0ff */
[----:B------:R-:W-:-:S04]  /*3fd0*/  UISETP.NE.AND UP1, UPT, UR4, 0x2, UPT ;  /* 0x000000020400788c */ /* 0x000fc8000bf25270 */
[----:B------:R-:W-:Y:S02]  /*3fe0*/  USEL UR6, URZ, 0x1, UP1 ;  /* 0x00000001ff067887 */ /* 0x000fe40008800000 */
[----:B------:R-:W-:-:S04]  /*3ff0*/  USEL UR4, UR4, URZ, UP1 ;  /* 0x000000ff04047287 */ /* 0x000fc80008800000 */
[----:B------:R-:W-:Y:S01]  /*4000*/  ULEA UR4, UR4, UR5, 0x3 ;  /* 0x0000000504047291 */ /* 0x000fe2000f8e18ff */
[----:B-1----:R-:W-:-:S04]  /*4010*/  LOP3.LUT R3, R9, UR6, RZ, 0x3c, !PT ;  /* 0x0000000609037c12 */ /* 0x002fc8000f8e3cff */
[----:B------:R-:W-:Y:S01]  /*4020*/  SHF.L.U32 R3, R3, 0x1f, RZ ;  /* 0x0000001f03037819 */ /* 0x000fe200000006ff */
[----:B------:R-:W-:-:S04]  /*4030*/  IMAD.U32 R0, RZ, RZ, UR4 ;  /* 0x00000004ff007e24 */ /* 0x000fc8000f8e00ff */
[----:B------:R1:W2:Y:S03]  /*4040*/  SYNCS.PHASECHK.TRANS64.TRYWAIT P0, [R0+URZ], R3 ;  /* 0x00000003000075a7 */ /* 0x0002a600080011ff */
[----:B--2---:R-:W-:Y:S05]  /*4050*/  @!P0 NANOSLEEP.SYNCS 0x989680 ;  /* 0x009896800000895d */ /* 0x004fea0003900000 */
[----:B------:R-:W2:Y:S02]  /*4060*/  @!P0 SYNCS.PHASECHK.TRANS64 P0, [R0+URZ], R3 ;  /* 0x00000003000085a7 */ /* 0x000ea400080010ff */
[----:B--2---:R-:W-:Y:S05]  /*4070*/  @P0 BRA `(.L_x_78) ;  /* 0x0000000000200947 */ /* 0x004fea0003800000 */
.L_x_79:
[----:B--2---:R2:W4:Y:S02]  /*4080*/  SYNCS.PHASECHK.TRANS64.TRYWAIT P0, [R0+URZ], R3 ;  /* 0x00000003000075a7 */ /* 0x00452400080011ff */
[----:B----4-:R-:W-:Y:S05]  /*4090*/  @!P0 NANOSLEEP.SYNCS 0x989680 ;  /* 0x009896800000895d */ /* 0x010fea0003900000 */
[----:B------:R-:W4:Y:S02]  /*40a0*/  @!P0 SYNCS.PHASECHK.TRANS64 P0, [R0+URZ], R3 ;  /* 0x00000003000085a7 */ /* 0x000f2400080010ff */
[----:B----4-:R-:W-:Y:S05]  /*40b0*/  @!P0 BRA `(.L_x_79) ;  /* 0xfffffffc00f08947 */ /* 0x010fea000383ffff */
[----:B------:R-:W-:Y:S05]  /*40c0*/  BRA `(.L_x_78) ;  /* 0x00000000000c7947 */ /* 0x000fea0003800000 */
.L_x_76:
[----:B------:R-:W-:-:S04]  /*40d0*/  UIADD3 UR4, UPT, UPT, UR26, 0x100, URZ ;  /* 0x000001001a047890 */ /* 0x000fc8000fffe0ff */
[----:B------:R-:W-:-:S09]  /*40e0*/  UPRMT UR4, UR49, 0x654, UR4 ;  /* 0x0000065431047896 */ /* 0x000fd20008000004 */
[----:B------:R-:W-:Y:S03]  /*40f0*/  SYNCS.ARRIVE.TRANS64.RED.A1T0 RZ, [UR4], RZ ;  /* 0x000000ffffff79a7 */ /* 0x000fe60008100404 */
.L_x_78:
[----:B-12---:R-:W-:Y:S01]  /*4100*/  SHF.L.U32 R3, RZ, 0x1f, RZ ;  /* 0x0000001fff037819 */ /* 0x006fe200000006ff */
[----:B------:R-:W-:Y:S01]  /*4110*/  UIADD3 UR4, UPT, UPT, UR26, 0x100, URZ ;  /* 0x000001001a047890 */ /* 0x000fe2000fffe0ff */
[----:B------:R-:W-:Y:S02]  /*4120*/  PLOP3.LUT P0, PT, PT, PT, UP0, 0x80, 0x8 ;  /* 0x000000000008781c */ /* 0x000fe40003f0f008 */
[----:B------:R-:W1:Y:S02]  /*4130*/  SYNCS.PHASECHK.TRANS64.TRYWAIT P1, [UR26+0x100], R3 ;  /* 0x00010003ff0075a7 */ /* 0x000e64000802111a */
[----:B-1----:R-:W-:Y:S09]  /*4140*/  @!P1 BRA `(.L_x_80) ;  /* 0x00000084001c9947 */ /* 0x002ff20003800000 */
.L_x_172:
[----:B------:R-:W-:Y:S01]  /*4150*/  @!UP0 UPRMT UR4, UR49, 0x654, UR4 ;  /* 0x0000065431048896 */ /* 0x000fe20008000004 */
[----:B------:R-:W-:Y:S01]  /*4160*/  UMOV UR5, 0xffff ;  /* 0x0000ffff00057882 */ /* 0x000fe20000000000 */
[----:B------:R-:W-:-:S07]  /*4170*/  UMOV UR6, 0x1 ;  /* 0x0000000100067882 */ /* 0x000fce0000000000 */
[----:B------:R-:W-:Y:S01]  /*4180*/  @!P0 SYNCS.ARRIVE.TRANS64.RED.A1T0 RZ, [UR4], RZ ;  /* 0x000000ffffff89a7 */ /* 0x000fe20008100404 */
[----:B------:R-:W-:Y:S01]  /*4190*/  NOP ;  /* 0x0000000000007918 */ /* 0x000fe20000000000 */
[----:B-1----:R-:W1:Y:S01]  /*41a0*/  LDS R0, [UR8+0x14] ;  /* 0x00001408ff007984 */ /* 0x002e620008000800 */
[----:B------:R-:W-:-:S04]  /*41b0*/  ULOP3.LUT UR4, UR44, 0xffff, URZ, 0xc0, !UPT ;  /* 0x0000ffff2c047892 */ /* 0x000fc8000f8ec0ff */
[----:B------:R-:W-:-:S04]  /*41c0*/  USHF.R.U32.HI UR4, URZ, 0x5, UR4 ;  /* 0x00000005ff047899 */ /* 0x000fc80008011604 */
[----:B------:R-:W-:Y:S02]  /*41d0*/  USHF.L.U32 UR5, UR5, UR4, URZ ;  /* 0x0000000405057299 */ /* 0x000fe400080006ff */
[----:B------:R-:W-:-:S04]  /*41e0*/  USHF.L.U32 UR4, UR6, UR4, URZ ;  /* 0x0000000406047299 */ /* 0x000fc800080006ff */
[----:B-1----:R-:W-:-:S04]  /*41f0*/  LOP3.LUT R0, R0, UR5, RZ, 0xc0, !PT ;  /* 0x0000000500007c12 */ /* 0x002fc8000f8ec0ff */
[----:B------:R-:W-:-:S13]  /*4200*/  ISETP.NE.AND P0, PT, R0, UR5, PT ;  /* 0x0000000500007c0c */ /* 0x000fda000bf05270 */
[----:B------:R-:W-:Y:S05]  /*4210*/  @P0 BRA `(.L_x_81) ;  /* 0x0000000000580947 */ /* 0x000fea0003800000 */
[----:B------:R-:W1:Y:S02]  /*4220*/  LDS R0, [UR8+0x18] ;  /* 0x00001808ff007984 */ /* 0x000e640008000800 */
[----:B-1----:R-:W-:-:S04]  /*4230*/  LOP3.LUT R0, R0, UR4, RZ, 0xc0, !PT ;  /* 0x0000000400007c12 */ /* 0x002fc8000f8ec0ff */
[----:B------:R-:W-:-:S13]  /*4240*/  ISETP.NE.AND P0, PT, R0, UR4, PT ;  /* 0x0000000400007c0c */ /* 0x000fda000bf05270 */
[----:B------:R-:W-:Y:S05]  /*4250*/  @P0 BRA `(.L_x_82) ;  /* 0x00000000003c0947 */ /* 0x000fea0003800000 */
[----:B------:R-:W1:Y:S01]  /*4260*/  S2R R2, SR_LANEID ;  /* 0x0000000000027919 */ /* 0x000e620000000000 */
[----:B------:R-:W-:Y:S01]  /*4270*/  ULOP3.LUT UR5, URZ, UR5, URZ, 0x33, !UPT ;  /* 0x00000005ff057292 */ /* 0x000fe2000f8e33ff */
[----:B------:R-:W-:Y:S01]  /*4280*/  LOP3.LUT R4, RZ, UR4, RZ, 0x33, !PT ;  /* 0x00000004ff047c12 */ /* 0x000fe2000f8e33ff */
[----:B------:R-:W-:Y:S02]  /*4290*/  VOTEU.ANY UR4, UPT, PT ;  /* 0x0000000000047886 */ /* 0x000fe400038e0100 */
[----:B------:R-:W-:Y:S01]  /*42a0*/  UFLO.U32 UR4, UR4 ;  /* 0x00000004000472bd */ /* 0x000fe200080e0000 */
[----:B------:R-:W2:Y:S01]  /*42b0*/  REDUX UR6, R4 ;  /* 0x00000000040673c4 */ /* 0x000ea20000000000 */
[----:B------:R-:W-:-:S06]  /*42c0*/  IMAD.U32 R0, RZ, RZ, UR5 ;  /* 0x00000005ff007e24 */ /* 0x000fcc000f8e00ff */
[----:B------:R4:W-:Y:S01]  /*42d0*/  UTCATOMSWS.AND URZ, UR5 ;  /* 0x0000000500ff79e3 */ /* 0x0009e20008000000 */
[----:B------:R-:W3:Y:S01]  /*42e0*/  REDUX UR7, R0 ;  /* 0x00000000000773c4 */ /* 0x000ee20000000000 */
[----:B-1----:R-:W-:Y:S01]  /*42f0*/  ISETP.EQ.U32.AND P0, PT, R2, UR4, PT ;  /* 0x0000000402007c0c */ /* 0x002fe2000bf02070 */
[----:B--2---:R-:W-:Y:S01]  /*4300*/  IMAD.U32 R2, RZ, RZ, UR6 ;  /* 0x00000006ff027e24 */ /* 0x004fe2000f8e00ff */
[----:B---3--:R-:W-:-:S11]  /*4310*/  MOV R3, UR7 ;  /* 0x0000000700037c02 */ /* 0x008fd60008000f00 */
[----:B------:R4:W-:Y:S04]  /*4320*/  @P0 ATOMS.AND RZ, [UR8+0x14], R3 ;  /* 0x00001403ffff098c */ /* 0x0009e8000a800008 */
[----:B------:R4:W-:Y:S01]  /*4330*/  @P0 ATOMS.AND RZ, [UR8+0x18], R2 ;  /* 0x00001802ffff098c */ /* 0x0009e2000a800008 */
[----:B------:R-:W-:Y:S05]  /*4340*/  BRA `(.L_x_83) ;  /* 0x0000000000147947 */ /* 0x000fea0003800000 */
.L_x_82:
[----:B------:R-:W-:Y:S02]  /*4350*/  MOV R2, 0x4370 ;  /* 0x0000437000027802 */ /* 0x000fe40000000f00 */
[----:B---3-5:R-:W-:Y:S05]  /*4360*/  CALL.REL.NOINC `($__internal_0_$__cuda_sm10x_tcgen05_guardrail_trap_col_being_dealloced_not_returned_by_alloc) ;  /* 0x0000008400f87944 */ /* 0x028fea0003c00000 */
[----:B------:R-:W-:Y:S05]  /*4370*/  BRA `(.L_x_83) ;  /* 0x0000000000087947 */ /* 0x000fea0003800000 */
.L_x_81:
[----:B------:R-:W-:Y:S02]  /*4380*/  MOV R2, 0x43a0 ;  /* 0x000043a000027802 */ /* 0x000fe40000000f00 */
[----:B---3-5:R-:W-:Y:S05]  /*4390*/  CALL.REL.NOINC `($__internal_2_$__cuda_sm10x_tcgen05_guardrail_trap_unallocated_columns_being_dealloced) ;  /* 0x0000008800047944 */ /* 0x028fea0003c00000 */
.L_x_83:
[----:B------:R-:W-:Y:S01]  /*43a0*/  NOP ;  /* 0x0000000000007918 */ /* 0x000fe20000000000 */
[----:B----4-:R-:W-:Y:S05]  /*43b0*/  EXIT ;  /* 0x000000000000794d */ /* 0x010fea0003800000 */
.L_x_56:
[----:B------:R-:W-:-:S09]  /*43c0*/  UISETP.NE.OR UP0, UPT, UR18, 0x3, !UP4 ;  /* 0x000000031200788c */ /* 0x000fd2000e705670 */
[----:B------:R-:W-:Y:S05]  /*43d0*/  BRA.U UP0, `(.L_x_84) ;  /* 0x0000001100807547 */ /* 0x000fea000b800000 */
[----:B------:R-:W2:Y:S01]  /*43e0*/  LDCU.64 UR4, c[0x0][0x888] ;  /* 0x00011100ff0477ac */ /* 0x000ea20008000a00 */
[----:B------:R-:W3:Y:S01]  /*43f0*/  LDC.64 R12, c[0x0][0x348] ;  /* 0x0000d200ff0c7b82 */ /* 0x000ee20000000a00 */
[----:B------:R-:W-:Y:S02]  /*4400*/  HFMA2 R9, -RZ, RZ, 0, 0 ;  /* 0x00000000ff097431 */ /* 0x000fe400000001ff */
[----:B------:R-:W-:Y:S01]  /*4410*/  IMAD.MOV.U32 R11, RZ, RZ, 0x1 ;  /* 0x00000001ff0b7424 */ /* 0x000fe200078e00ff */
[----:B------:R-:W4:Y:S01]  /*4420*/  LDCU UR40, c[0x0][0x370] ;  /* 0x00006e00ff2877ac */ /* 0x000f220008000800 */
[----:B------:R-:W-:Y:S01]  /*4430*/  IMAD.MOV.U32 R10, RZ, RZ, RZ ;  /* 0x000000ffff0a7224 */ /* 0x000fe200078e00ff */
[----:B------:R-:W-:Y:S01]  /*4440*/  MOV R3, 0x2000 ;  /* 0x0000200000037802 */ /* 0x000fe20000000f00 */
[----:B------:R-:W4:Y:S01]  /*4450*/  LDCU.128 UR48, c[0x0][0xb10] ;  /* 0x00016200ff3077ac */ /* 0x000f220008000c00 */
[----:B------:R-:W1:Y:S01]  /*4460*/  LDCU UR37, c[0x0][0x374] ;  /* 0x00006e80ff2577ac */ /* 0x000e620008000800 */
[----:B------:R-:W1:Y:S01]  /*4470*/  LDCU.64 UR38, c[0x0][0x890] ;  /* 0x00011200ff2677ac */ /* 0x000e620008000a00 */
[----:B------:R-:W1:Y:S01]  /*4480*/  LDCU UR15, c[0x0][0xb0c] ;  /* 0x00016180ff0f77ac */ /* 0x000e620008000800 */
[----:B--2---:R-:W-:Y:S01]  /*4490*/  UISETP.NE.U32.AND UP0, UPT, UR4, URZ, UPT ;  /* 0x000000ff0400728c */ /* 0x004fe2000bf05070 */
[----:B------:R-:W2:Y:S01]  /*44a0*/  LDCU UR47, c[0x0][0xb20] ;  /* 0x00016400ff2f77ac */ /* 0x000ea20008000800 */
[----:B------:R-:W2:Y:S01]  /*44b0*/  LDCU UR4, c[0x0][0xb30] ;  /* 0x00016600ff0477ac */ /* 0x000ea20008000800 */
[----:B------:R-:W-:Y:S01]  /*44c0*/  UMOV UR21, 0x400 ;  /* 0x0000040000157882 */ /* 0x000fe20000000000 */
[----:B----4-:R-:W-:-:S02]  /*44d0*/  UIMAD.WIDE.U32 UR6, UR40, UR48, URZ ;  /* 0x00000030280672a5 */ /* 0x010fc4000f8e00ff */
[----:B-1----:R-:W-:Y:S02]  /*44e0*/  UIMAD.WIDE.U32 UR8, UR37, UR51, URZ ;  /* 0x00000033250872a5 */ /* 0x002fe4000f8e00ff */
[----:B------:R-:W-:Y:S02]  /*44f0*/  ULEA UR21, UR45, UR21, 0x18 ;  /* 0x000000152d157291 */ /* 0x000fe4000f8ec0ff */
[----:B------:R-:W-:Y:S02]  /*4500*/  UISETP.NE.U32.AND UP6, UPT, UR38, URZ, UPT ;  /* 0x000000ff2600728c */ /* 0x000fe4000bfc5070 */
[----:B------:R-:W-:Y:S02]  /*4510*/  UIADD3 UR41, UPT, UPT, UR21, 0x68, URZ ;  /* 0x0000006815297890 */ /* 0x000fe4000fffe0ff */
[----:B------:R-:W-:Y:S02]  /*4520*/  UISETP.NE.AND.EX UP5, UPT, UR5, URZ, UPT, UP0 ;  /* 0x000000ff0500728c */ /* 0x000fe4000bfa5300 */
[----:B------:R-:W-:Y:S01]  /*4530*/  UISETP.NE.AND UP0, UPT, UR42, 0x1, UPT ;  /* 0x000000012a00788c */ /* 0x000fe2000bf05270 */
[----:B------:R-:W-:Y:S01]  /*4540*/  UMOV UR6, UR7 ;  /* 0x0000000700067c82 */ /* 0x000fe20008000000 */
[----:B------:R-:W-:Y:S01]  /*4550*/  UMOV UR43, UR9 ;  /* 0x00000009002b7c82 */ /* 0x000fe20008000000 */
[----:B------:R-:W-:-:S02]  /*4560*/  UISETP.NE.AND UP0, UPT, UR15, 0x1, UPT ;  /* 0x000000010f00788c */ /* 0x000fc4000bf05270 */
[----:B------:R-:W-:Y:S02]  /*4570*/  UPLOP3.LUT UP4, UPT, UPT, UPT, UPT, 0x40, 0x4 ;  /* 0x000000000004789c */ /* 0x000fe40003f8e870 */
[----:B------:R-:W-:Y:S01]  /*4580*/  UISETP.GE.AND UP2, UPT, UR42, 0x1, UPT ;  /* 0x000000012a00788c */ /* 0x000fe2000bf46270 */
[----:B------:R-:W1:Y:S01]  /*4590*/  LDCU.64 UR22, c[0x0][0xb28] ;  /* 0x00016500ff1677ac */ /* 0x000e620008000a00 */
[----:B------:R-:W-:Y:S02]  /*45a0*/  UISETP.NE.AND.EX UP6, UPT, UR39, URZ, UPT, UP6 ;  /* 0x000000ff2700728c */ /* 0x000fe4000bfc5360 */
[----:B------:R-:W-:Y:S02]  /*45b0*/  UIADD3 UR33, UPT, UPT, UR21, 0x50, URZ ;  /* 0x0000005015217890 */ /* 0x000fe4000fffe0ff */
[----:B------:R-:W-:Y:S02]  /*45c0*/  UIADD3 UR25, UPT, UPT, UR21, 0x58, URZ ;  /* 0x0000005815197890 */ /* 0x000fe4000fffe0ff */
[----:B------:R-:W-:-:S02]  /*45d0*/  UIADD3 UR17, UPT, UPT, UR21, 0x60, URZ ;  /* 0x0000006015117890 */ /* 0x000fc4000fffe0ff */
[----:B------:R-:W-:Y:S02]  /*45e0*/  UPRMT UR41, UR45, 0x654, UR41 ;  /* 0x000006542d297896 */ /* 0x000fe40008000029 */
[----:B------:R-:W-:Y:S02]  /*45f0*/  USHF.R.U32.HI UR44, URZ, UR49, UR6 ;  /* 0x00000031ff2c7299 */ /* 0x000fe40008011606 */
[----:B--2---:R-:W-:Y:S02]  /*4600*/  USHF.R.U32.HI UR43, URZ, UR47, UR43 ;  /* 0x0000002fff2b7299 */ /* 0x004fe4000801162b */
[----:B------:R-:W-:Y:S02]  /*4610*/  UISETP.NE.AND UP0, UPT, UR50, 0x1, UPT ;  /* 0x000000013200788c */ /* 0x000fe4000bf05270 */
[----:B---3--:R-:W-:-:S11]  /*4620*/  UISETP.NE.AND UP3, UPT, UR4, 0x1, UPT ;  /* 0x000000010400788c */ /* 0x008fd6000bf65270 */
.L_x_95:
[C---:B------:R-:W-:Y:S02]  /*4630*/  LEA R8, R10.reuse, UR21, 0x3 ;  /* 0x000000150a087c11 */ /* 0x040fe4000f8e18ff */
[----:B------:R-:W-:Y:S02]  /*4640*/  SHF.L.U32 R5, R9, 0x1f, RZ ;  /* 0x0000001f09057819 */ /* 0x000fe400000006ff */
[----:B------:R-:W-:Y:S02]  /*4650*/  LEA R6, R10, UR21, 0x4 ;  /* 0x000000150a067c11 */ /* 0x000fe4000f8e20ff */
[----:B--2---:R-:W2:Y:S02]  /*4660*/  SYNCS.PHASECHK.TRANS64.TRYWAIT P0, [R8+URZ+0xa0], R5 ;  /* 0x0000a005080075a7 */ /* 0x004ea400080011ff */
[----:B--2---:R-:W-:Y:S05]  /*4670*/  @!P0 BRA `(.L_x_85) ;  /* 0x0000007c00e88947 */ /* 0x004fea0003800000 */
.L_x_173:
[----:B--2---:R-:W2:Y:S01]  /*4680*/  LDS.128 R4, [R6+0x110] ;  /* 0x0001100006047984 */ /* 0x004ea20000000c00 */
[----:B------:R-:W-:Y:S01]  /*4690*/  UISETP.GE.AND UP0, UPT, UR42, 0x1, UPT ;  /* 0x000000012a00788c */ /* 0x000fe2000bf06270 */
[----:B------:R-:W-:Y:S01]  /*46a0*/  @!PT LDS RZ, [RZ] ;  /* 0x00000000fffff984 */ /* 0x000fe20000000800 */
[----:B------:R-:W-:Y:S01]  /*46b0*/  @!PT LDS RZ, [RZ] ;  /* 0x00000000fffff984 */ /* 0x000fe20000000800 */
[----:B------:R-:W-:Y:S01]  /*46c0*/  @!PT LDS RZ, [RZ] ;  /* 0x00000000fffff984 */ /* 0x000fe20000000800 */
[----:B------:R-:W-:Y:S01]  /*46d0*/  @!PT LDS RZ, [RZ] ;  /* 0x00000000fffff984 */ /* 0x000fe20000000800 */
[----:B------:R3:W-:Y:S06]  /*46e0*/  MEMBAR.ALL.CTA ;  /* 0x0000000000007992 */ /* 0x0007ec0000008000 */
[----:B---3--:R-:W3:Y:S01]  /*46f0*/  FENCE.VIEW.ASYNC.S ;  /* 0x00000000000073c6 */ /* 0x008ee20000000000 */
[----:B--2---:R-:W-:Y:S11]  /*4700*/  LOP3.LUT P0, RZ, R6, 0x1, RZ, 0xc0, !PT ;  /* 0x0000000106ff7812 */ /* 0x004ff6000780c0ff */
[----:B------:R-:W-:Y:S02]  /*4710*/  @!UPT UIADD3 URZ, UPT, UPT, URZ, URZ, URZ ;  /* 0x000000fffffff290 */ /* 0x000fe4000fffe0ff */
[----:B---3--:R-:W-:Y:S01]  /*4720*/  VOTEU.ANY UP2, P0 ;  /* 0x0000000000ff7886 */ /* 0x008fe20000040100 */
[----:B------:R-:W-:Y:S11]  /*4730*/  PLOP3.LUT P0, PT, PT, PT, UP2, 0x80, 0x8 ;  /* 0x000000000008781c */ /* 0x000ff60003f0f028 */
[----:B------:R-:W-:Y:S02]  /*4740*/  @!UPT UIADD3 URZ, UPT, UPT, URZ, URZ, URZ ;  /* 0x000000fffffff290 */ /* 0x000fe4000fffe0ff */
[----:B------:R-:W-:Y:S02]  /*4750*/  @P0 SHF.R.U32.HI R0, RZ, 0x10, R5 ;  /* 0x00000010ff000819 */ /* 0x000fe40000011605 */
[----:B------:R-:W-:Y:S02]  /*4760*/  @P0 MOV R2, R4 ;  /* 0x0000000400020202 */ /* 0x000fe40000000f00 */
[----:B------:R-:W-:Y:S01]  /*4770*/  @P0 R2UR UR4, R0 ;  /* 0x00000000000402ca */ /* 0x000fe200000e0000 */
[----:B------:R-:W-:Y:S01]  /*4780*/  VIADD R0, R8, 0xb0 ;  /* 0x000000b008007836 */ /* 0x000fe20000000000 */
[----:B------:R-:W-:Y:S02]  /*4790*/  @P0 LOP3.LUT R4, R5, 0xffff, RZ, 0xc0, !PT ;  /* 0x0000ffff05040812 */ /* 0x000fe400078ec0ff */
[----:B------:R-:W-:Y:S02]  /*47a0*/  @P0 R2UR UR6, R2 ;  /* 0x00000000020602ca */ /* 0x000fe400000e0000 */
[----:B------:R-:W-:Y:S02]  /*47b0*/  PRMT R0, RZ, 0x654, R0 ;  /* 0x00000654ff007816 */ /* 0x000fe40000000000 */
[----:B------:R-:W-:Y:S02]  /*47c0*/  @P0 R2UR UR5, R4 ;  /* 0x00000000040502ca */ /* 0x000fe400000e0000 */
[----:B------:R2:W-:Y:S03]  /*47d0*/  SYNCS.ARRIVE.TRANS64.RED.A1T0 RZ, [R0+URZ], RZ ;  /* 0x000000ff00ff79a7 */ /* 0x0005e600081004ff */
[----:B------:R-:W-:Y:S04]  /*47e0*/  @UP2 UMOV UR29, UR4 ;  /* 0x00000004001d2c82 */ /* 0x000fe80008000000 */
[----:B------:R-:W-:Y:S04]  /*47f0*/  @UP2 UMOV UR14, UR6 ;  /* 0x00000006000e2c82 */ /* 0x000fe80008000000 */
[----:B------:R-:W-:Y:S01]  /*4800*/  @UP2 UMOV UR13, UR5 ;  /* 0x00000005000d2c82 */ /* 0x000fe20008000000 */
[----:B------:R-:W-:Y:S05]  /*4810*/  BRA.U !UP0, `(.L_x_86) ;  /* 0x0000000108c07547 */ /* 0x000fea000b800000 */
[----:B------:R-:W-:Y:S02]  /*4820*/  UIMAD.WIDE.U32 UR18, UR13, UR51, URZ ;  /* 0x000000330d1272a5 */ /* 0x000fe4000f8e00ff */
[----:B------:R-:W-:Y:S02]  /*4830*/  UP2UR UR16, UPR, URZ, 0x4 ;  /* 0x00000004ff107883 */ /* 0x000fe40008000000 */
[----:B------:R-:W-:Y:S02]  /*4840*/  UISETP.NE.AND UP2, UPT, UR50, 0x1, UPT ;  /* 0x000000013200788c */ /* 0x000fe4000bf45270 */
[----:B------:R-:W-:Y:S02]  /*4850*/  UIMAD.WIDE.U32 UR26, UR14, UR48, URZ ;  /* 0x000000300e1a72a5 */ /* 0x000fe4000f8e00ff */
[----:B------:R-:W-:Y:S02]  /*4860*/  USEL UR4, UR37, UR43, !UP2 ;  /* 0x0000002b25047287 */ /* 0x000fe4000d000000 */
[----:B------:R-:W-:Y:S02]  /*4870*/  UISETP.NE.AND UP0, UPT, UR15, 0x1, UPT ;  /* 0x000000010f00788c */ /* 0x000fe4000bf05270 */
[----:B------:R-:W-:Y:S02]  /*4880*/  UP2UR UR20, UPR, URZ, 0x2 ;  /* 0x00000002ff147883 */ /* 0x000fe40008000000 */
[----:B------:R-:W-:Y:S02]  /*4890*/  UISETP.NE.AND UP1, UPT, UR42, 0x1, UPT ;  /* 0x000000012a00788c */ /* 0x000fe4000bf25270 */
[----:B-1----:R-:W-:Y:S02]  /*48a0*/  UIMAD.WIDE.U32 UR8, UR4, UR22, URZ ;  /* 0x00000016040872a5 */ /* 0x002fe4000f8e00ff */
[----:B------:R-:W-:Y:S01]  /*48b0*/  USEL UR7, UR40, UR44, !UP0 ;  /* 0x0000002c28077287 */ /* 0x000fe2000c000000 */
[----:B------:R-:W-:Y:S02]  /*48c0*/  UMOV UR5, UR19 ;  /* 0x0000001300057c82 */ /* 0x000fe40008000000 */
[----:B------:R-:W-:Y:S02]  /*48d0*/  USHF.R.U32.HI UR6, URZ, UR47, UR5 ;  /* 0x0000002fff067299 */ /* 0x000fe40008011605 */
[----:B------:R-:W-:Y:S02]  /*48e0*/  UIMAD.WIDE.U32 UR10, UR7, UR22, URZ ;  /* 0x00000016070a72a5 */ /* 0x000fe4000f8e00ff */
[----:B------:R-:W-:Y:S02]  /*48f0*/  USEL UR6, UR13, UR6, !UP2 ;  /* 0x000000060d067287 */ /* 0x000fe4000d000000 */
[----:B------:R-:W-:Y:S01]  /*4900*/  UISETP.NE.AND UP2, UPT, UR16, URZ, UPT ;  /* 0x000000ff1000728c */ /* 0x000fe2000bf45270 */
[----:B------:R-:W-:Y:S02]  /*4910*/  UMOV UR5, UR27 ;  /* 0x0000001b00057c82 */ /* 0x000fe40008000000 */
[----:B------:R-:W-:Y:S03]  /*4920*/  USHF.R.U32.HI UR12, URZ, UR49, UR5 ;  /* 0x00000031ff0c7299 */ /* 0x000fe60008011605 */
[----:B------:R-:W-:Y:S02]  /*4930*/  UMOV UR5, UR9 ;  /* 0x0000000900057c82 */ /* 0x000fe40008000000 */
[----:B------:R-:W-:Y:S03]  /*4940*/  @UP1 USHF.R.U32.HI UR4, URZ, UR23, UR5 ;  /* 0x00000017ff041299 */ /* 0x000fe60008011605 */
[----:B------:R-:W-:Y:S01]  /*4950*/  UMOV UR5, UR11 ;  /* 0x0000000b00057c82 */ /* 0x000fe20008000000 */
[----:B------:R-:W-:Y:S02]  /*4960*/  UIMAD UR4, UR42, UR4, URZ ;  /* 0x000000042a0472a4 */ /* 0x000fe4000f8e02ff */
[----:B------:R-:W-:Y:S02]  /*4970*/  @UP1 USHF.R.U32.HI UR7, URZ, UR23, UR5 ;  /* 0x00000017ff071299 */ /* 0x000fe40008011605 */
[----:B------:R-:W-:Y:S02]  /*4980*/  USEL UR5, UR14, UR12, !UP0 ;  /* 0x0000000c0e057287 */ /* 0x000fe4000c000000 */
[----:B------:R-:W-:Y:S02]  /*4990*/  UIMAD.WIDE.U32 UR10, UR6, UR22, URZ ;  /* 0x00000016060a72a5 */ /* 0x000fe4000f8e00ff */
[----:B------:R-:W-:Y:S02]  /*49a0*/  UIMAD UR8, UR42, UR7, URZ ;  /* 0x000000072a0872a4 */ /* 0x000fe4000f8e02ff */
[----:B------:R-:W-:Y:S03]  /*49b0*/  UISETP.GE.AND UP0, UPT, UR6, UR4, UPT ;  /* 0x000000040600728c */ /* 0x000fe6000bf06270 */
[----:B------:R-:W-:Y:S01]  /*49c0*/  UMOV UR4, UR11 ;  /* 0x0000000b00047c82 */ /* 0x000fe20008000000 */
[----:B------:R-:W-:Y:S02]  /*49d0*/  UISETP.GE.OR UP0, UPT, UR5, UR8, UP0 ;  /* 0x000000080500728c */ /* 0x000fe40008706670 */
[----:B------:R-:W-:Y:S02]  /*49e0*/  USHF.R.U32.HI UR4, URZ, UR23, UR4 ;  /* 0x00000017ff047299 */ /* 0x000fe40008011604 */
[----:B------:R-:W-:Y:S02]  /*49f0*/  UIMAD.WIDE.U32 UR8, UR5, UR22, URZ ;  /* 0x00000016050872a5 */ /* 0x000fe4000f8e00ff */
[----:B------:R-:W-:Y:S04]  /*4a00*/  USEL UR10, UR6, UR4, !UP1 ;  /* 0x00000004060a7287 */ /* 0x000fe8000c800000 */
[----:B------:R-:W-:Y:S01]  /*4a10*/  UIADD3 UR11, UPT, UPT, -UR10, URZ, URZ ;  /* 0x000000ff0a0b7290 */ /* 0x000fe2000fffe1ff */
[----:B------:R-:W-:Y:S02]  /*4a20*/  @!UP0 UMOV UR4, UR9 ;  /* 0x0000000900048c82 */ /* 0x000fe40008000000 */
[----:B------:R-:W-:Y:S02]  /*4a30*/  @!UP0 USHF.R.U32.HI UR4, URZ, UR23, UR4 ;  /* 0x00000017ff048299 */ /* 0x000fe40008011604 */
[----:B------:R-:W-:Y:S02]  /*4a40*/  UIMAD UR8, UR42, UR11, UR6 ;  /* 0x0000000b2a0872a4 */ /* 0x000fe4000f8e0206 */
[----:B------:R-:W-:Y:S02]  /*4a50*/  @!UP0 USEL UR4, UR5, UR4, !UP1 ;  /* 0x0000000405048287 */ /* 0x000fe4000c800000 */
[----:B------:R-:W-:Y:S02]  /*4a60*/  UISETP.NE.AND UP1, UPT, UR20, URZ, UPT ;  /* 0x000000ff1400728c */ /* 0x000fe4000bf25270 */
[----:B------:R-:W-:Y:S02]  /*4a70*/  @!UP0 UIMAD UR8, UR7, UR8, UR4 ;  /* 0x00000008070882a4 */ /* 0x000fe4000f8e0204 */
[----:B------:R-:W-:Y:S02]  /*4a80*/  @!UP0 UIADD3 UR9, UPT, UPT, UR10, -UR4, URZ ;  /* 0x800000040a098290 */ /* 0x000fe4000fffe0ff */
[----:B------:R-:W-:Y:S02]  /*4a90*/  UIADD3 UR4, UPT, UPT, -UR5, URZ, URZ ;  /* 0x000000ff05047290 */ /* 0x000fe4000fffe1ff */
[----:B------:R-:W-:Y:S02]  /*4aa0*/  UIADD3 UR7, UPT, UPT, -UR6, URZ, URZ ;  /* 0x000000ff06077290 */ /* 0x000fe4000fffe1ff */
[----:B------:R-:W-:Y:S02]  /*4ab0*/  @!UP0 UIMAD UR6, UR9, UR42, UR5 ;  /* 0x0000002a090682a4 */ /* 0x000fe4000f8e0205 */
[----:B------:R-:W-:Y:S02]  /*4ac0*/  UIMAD UR14, UR15, UR4, UR14 ;  /* 0x000000040f0e72a4 */ /* 0x000fe4000f8e020e */
[----:B------:R-:W-:Y:S01]  /*4ad0*/  UIMAD UR13, UR50, UR7, UR13 ;  /* 0x00000007320d72a4 */ /* 0x000fe2000f8e020d */
[----:B------:R-:W-:Y:S02]  /*4ae0*/  @!UP0 UMOV UR5, UR8 ;  /* 0x0000000800058c82 */ /* 0x000fe40008000000 */
[----:B------:R-:W-:Y:S02]  /*4af0*/  UIMAD UR14, UR5, UR15, UR14 ;  /* 0x0000000f050e72a4 */ /* 0x000fe4000f8e020e */
[----:B------:R-:W-:Y:S11]  /*4b00*/  UIMAD UR13, UR6, UR50, UR13 ;  /* 0x00000032060d72a4 */ /* 0x000ff6000f8e020d */
[----:B------:R-:W-:Y:S01]  /*4b10*/  @!UPT UIADD3 URZ, UPT, UPT, URZ, URZ, URZ ;  /* 0x000000fffffff290 */ /* 0x000fe2000fffe0ff */
.L_x_86:
[----:B------:R-:W3:Y:S01]  /*4b20*/  @!UP3 LDCU.128 UR8, c[0x0][0xb10] ;  /* 0x00016200ff08b7ac */ /* 0x000ee20008000c00 */
[----:B------:R-:W-:Y:S02]  /*4b30*/  ISETP.NE.U32.AND P0, PT, RZ, UR38, PT ;  /* 0x00000026ff007c0c */ /* 0x000fe4000bf05070 */
[----:B------:R-:W-:Y:S02]  /*4b40*/  SHF.L.U32 R4, R11, 0x1f, RZ ;  /* 0x0000001f0b047819 */ /* 0x000fe400000006ff */
[----:B------:R-:W-:Y:S01]  /*4b50*/  ISETP.NE.AND.EX P0, PT, RZ, UR39, PT, P0 ;  /* 0x00000027ff007c0c */ /* 0x000fe2000bf05300 */
[----:B------:R-:W4:Y:S01]  /*4b60*/  @!UP3 LDCU UR5, c[0x0][0xb0c] ;  /* 0x00016180ff05b7ac */ /* 0x000f220008000800 */
[----:B------:R-:W-:Y:S02]  /*4b70*/  USHF.L.U32 UR35, UR31, 0x7, URZ ;  /* 0x000000071f237899 */ /* 0x000fe400080006ff */
[----:B------:R-:W-:Y:S02]  /*4b80*/  USHF.L.U32 UR34, UR30, 0x8, URZ ;  /* 0x000000081e227899 */ /* 0x000fe400080006ff */
[----:B---3--:R-:W-:Y:S07]  /*4b90*/  UIMAD.WIDE.U32 UR6, UR14, UR8, URZ ;  /* 0x000000080e0672a5 */ /* 0x008fee000f8e00ff */
[----:B------:R-:W-:Y:S01]  /*4ba0*/  @!UP3 UMOV UR4, UR7 ;  /* 0x000000070004bc82 */ /* 0x000fe20008000000 */
[----:B----4-:R-:W-:Y:S02]  /*4bb0*/  @!UP3 UISETP.NE.AND UP0, UPT, UR5, 0x1, UPT ;  /* 0x000000010500b88c */ /* 0x010fe4000bf05270 */
[----:B------:R-:W-:Y:S02]  /*4bc0*/  @!UP3 USHF.R.U32.HI UR4, URZ, UR9, UR4 ;  /* 0x00000009ff04b299 */ /* 0x000fe40008011604 */
[----:B------:R-:W-:Y:S02]  /*4bd0*/  UIMAD.WIDE.U32 UR6, UR13, UR11, URZ ;  /* 0x0000000b0d0672a5 */ /* 0x000fe4000f8e00ff */
[----:B------:R-:W-:Y:S02]  /*4be0*/  @!UP3 USEL UR8, UR14, UR4, !UP0 ;  /* 0x000000040e08b287 */ /* 0x000fe4000c000000 */
[----:B------:R-:W-:Y:S03]  /*4bf0*/  @!UP3 UISETP.NE.AND UP0, UPT, UR10, 0x1, UPT ;  /* 0x000000010a00b88c */ /* 0x000fe6000bf05270 */
[----:B------:R-:W-:Y:S02]  /*4c00*/  @!UP3 UMOV UR6, UR7 ;  /* 0x000000070006bc82 */ /* 0x000fe40008000000 */
[----:B------:R-:W3:Y:S02]  /*4c10*/  @!UP3 LDCU UR4, c[0x0][0xb20] ;  /* 0x00016400ff04b7ac */ /* 0x000ee40008000800 */
[----:B---3--:R-:W-:Y:S04]  /*4c20*/  @!UP3 USHF.R.U32.HI UR6, URZ, UR4, UR6 ;  /* 0x00000004ff06b299 */ /* 0x008fe80008011606 */
[----:B------:R-:W-:Y:S04]  /*4c30*/  @!UP3 USEL UR6, UR13, UR6, !UP0 ;  /* 0x000000060d06b287 */ /* 0x000fe8000c000000 */
[----:B------:R-:W-:Y:S02]  /*4c40*/  @!UP3 UIADD3 UR4, UPT, UPT, -UR8, UR6, URZ ;  /* 0x000000060804b290 */ /* 0x000fe4000fffe1ff */
[----:B------:R-:W-:Y:S02]  /*4c50*/  @!UP3 UIADD3 UR6, UPT, UPT, UR8, -UR6, URZ ;  /* 0x800000060806b290 */ /* 0x000fe4000fffe0ff */
[----:B------:R-:W-:Y:S02]  /*4c60*/  @!UP3 UIMAD UR14, UR4, UR5, UR14 ;  /* 0x00000005040eb2a4 */ /* 0x000fe4000f8e020e */
[----:B------:R-:W-:Y:S01]  /*4c70*/  @!UP3 UIMAD UR13, UR6, UR10, UR13 ;  /* 0x0000000a060db2a4 */ /* 0x000fe2000f8e020d */
[----:B------:R-:W-:Y:S11]  /*4c80*/  BRA.U UP4, `(.L_x_87) ;  /* 0x0000000104107547 */ /* 0x000ff6000b800000 */
[----:B--2---:R-:W-:Y:S04]  /*4c90*/  MOV R0, UR46 ;  /* 0x0000002e00007c02 */ /* 0x004fe80008000f00 */
[----:B------:R-:W-:Y:S04]  /*4ca0*/  SHF.L.U32 R5, R0, 0x1f, RZ ;  /* 0x0000001f00057819 */ /* 0x000fe800000006ff */
[----:B------:R-:W2:Y:S02]  /*4cb0*/  SYNCS.PHASECHK.TRANS64.TRYWAIT P1, [UR21+0x98], R5 ;  /* 0x00009805ff0075a7 */ /* 0x000ea40008021115 */
[----:B--2---:R-:W-:Y:S05]  /*4cc0*/  @!P1 BRA `(.L_x_88) ;  /* 0x0000007800689947 */ /* 0x004fea0003800000 */
.L_x_87:
[----:B------:R-:W-:Y:S05]  /*4cd0*/  BRA.U !UP6, `(.L_x_89) ;  /* 0x000000010e387547 */ /* 0x000fea000b800000 */
[----:B------:R-:W-:Y:S01]  /*4ce0*/  UPLOP3.LUT UP1, UPT, UPT, UPT, UP5, 0x80, 0x8 ;  /* 0x000000000008789c */ /* 0x000fe20003f2f050 */
[----:B--2---:R-:W-:Y:S01]  /*4cf0*/  HFMA2 R0, -RZ, RZ, 0, 5.9604644775390625e-08 ;  /* 0x00000001ff007431 */ /* 0x004fe200000001ff */
[----:B------:R-:W2:Y:S01]  /*4d00*/  LDCU.64 UR8, c[0x0][0x358] ;  /* 0x00006b00ff0877ac */ /* 0x000ea20008000a00 */
[----:B------:R-:W-:Y:S03]  /*4d10*/  IMAD.MOV.U32 R158, RZ, RZ, 0x1 ;  /* 0x00000001ff9e7424 */ /* 0x000fe600078e00ff */
[----:B------:R-:W-:Y:S05]  /*4d20*/  PLOP3.LUT P1, PT, PT, PT, UP1, 0x80, 0x8 ;  /* 0x000000000008781c */ /* 0x000fea0003f2f018 */
[----:B------:R-:W3:Y:S01]  /*4d30*/  @UP1 LDCU.64 UR4, c[0x0][0x888] ;  /* 0x00011100ff0417ac */ /* 0x000ee20008000a00 */
[----:B------:R-:W-:Y:S07]  /*4d40*/  @UP1 UIMAD UR6, UR36, UR38, URZ ;  /* 0x00000026240612a4 */ /* 0x000fee000f8e02ff */
[----:B------:R-:W-:Y:S01]  /*4d50*/  @!P1 PRMT R158, R0, 0x7610, R158 ;  /* 0x00007610009e9816 */ /* 0x000fe2000000009e */
[----:B---3--:R-:W-:Y:S06]  /*4d60*/  @UP1 UIMAD.WIDE UR4, UR6, 0x4, UR4 ;  /* 0x00000004060418a5 */ /* 0x008fec000f8e0204 */
[----:B------:R-:W-:Y:S01]  /*4d70*/  IMAD.U32 R6, RZ, RZ, UR4 ;  /* 0x00000004ff067e24 */ /* 0x000fe2000f8e00ff */
[----:B------:R-:W-:Y:S04]  /*4d80*/  MOV R7, UR5 ;  /* 0x0000000500077c02 */ /* 0x000fe80008000f00 */
[----:B------:R-:W3:Y:S01]  /*4d90*/  @!UP1 LDCU UR4, c[0x0][0x880] ;  /* 0x00011000ff0497ac */ /* 0x000ee20008000800 */
[----:B--2--5:R4:W5:Y:S02]  /*4da0*/  @P1 LDG.E R73, desc[UR8][R6.64] ;  /* 0x0000000806491981 */ /* 0x024964000c1e1900 */
[----:B---34-:R-:W-:Y:S07]  /*4db0*/  @!P1 IMAD.U32 R73, RZ, RZ, UR4 ;  /* 0x00000004ff499e24 */ /* 0x018fee000f8e00ff */
.L_x_89:
[----:B-----5:R-:W-:Y:S01]  /*4dc0*/  @!P0 FSETP.EQ.AND P2, PT, R73, RZ, PT ;  /* 0x000000ff4900820b */ /* 0x020fe20003f42000 */
[----:B------:R-:W-:Y:S01]  /*4dd0*/  @!UPT UIADD3 URZ, UPT, UPT, URZ, URZ, URZ ;  /* 0x000000fffffff290 */ /* 0x000fe2000fffe0ff */
[----:B------:R-:W-:Y:S11]  /*4de0*/  @!P0 BRA `(.L_x_90) ;  /* 0x0000000000148947 */ /* 0x000ff60003800000 */
[----:B------:R-:W-:Y:S02]  /*4df0*/  LOP3.LUT P0, RZ, R158, 0xff, RZ, 0xc0, !PT ;  /* 0x000000ff9eff7812 */ /* 0x000fe4000780c0ff */
[----:B------:R-:W-:Y:S04]  /*4e00*/  PLOP3.LUT P2, PT, PT, PT, UP1, 0x80, 0x8 ;  /* 0x000000000008781c */ /* 0x000fe80003f4f018 */
[----:B------:R-:W-:Y:S07]  /*4e10*/  PLOP3.LUT P2, PT, P2, PT, PT, 0x8, 0x80 ;  /* 0x000000000080781c */ /* 0x000fee000174e170 */
[----:B------:R-:W-:Y:S11]  /*4e20*/  @P0 FSETP.EQ.AND P2, PT, R73, RZ, PT ;  /* 0x000000ff4900020b */ /* 0x000ff60003f42000 */
[----:B------:R-:W-:Y:S02]  /*4e30*/  @!UPT UIADD3 URZ, UPT, UPT, URZ, URZ, URZ ;  /* 0x000000fffffff290 */ /* 0x000fe4000fffe0ff */
.L_x_90:
[----:B------:R-:W3:Y:S01]  /*4e40*/  SYNCS.PHASECHK.TRANS64.TRYWAIT P0, [UR21+0x70], R4 ;  /* 0x00007004ff0075a7 */ /* 0x000ee20008001115 */
[----:B------:R-:W-:Y:S04]  /*4e50*/  ELECT P1, URZ, PT ;  /* 0x0000000000ff782f */ /* 0x000fe80003820000 */
[----:B------:R-:W-:Y:S01]  /*4e60*/  PLOP3.LUT P1, PT, P2, P1, PT, 0xf2, 0x2f ;  /* 0x00000000002f781c */ /* 0x000fe20001723e72 */
[----:B------:R-:W-:Y:S01]  /*4e70*/  @!UPT UIADD3 URZ, UPT, UPT, URZ, URZ, URZ ;  /* 0x000000fffffff290 */ /* 0x000fe2000fffe0ff */
[----:B---3--:R-:W-:Y:S11]  /*4e80*/  @!P0 BRA `(.L_x_91) ;  /* 0x0000007800108947 */ /* 0x008ff60003800000 */
.L_x_176:
[----:B------:R-:W-:Y:S01]  /*4e90*/  @!P1 IADD3 R2, P0, PT, R12, 0x580, RZ ;  /* 0x000005800c029810 */ /* 0x000fe20007f1e0ff */
[----:B------:R-:W-:Y:S01]  /*4ea0*/  VOTEU.ALL UP0, P1 ;  /* 0x0000000000ff7886 */ /* 0x000fe20000800000 */
[----:B------:R-:W-:Y:S01]  /*4eb0*/  UMOV UR6, 0x0 ;  /* 0x0000000000067882 */ /* 0x000fe20000000000 */
[----:B------:R-:W-:Y:S01]  /*4ec0*/  UMOV UR7, 0x10000000 ;  /* 0x1000000000077882 */ /* 0x000fe20000000000 */
[----:B------:R-:W-:Y:S01]  /*4ed0*/  @!P1 R2UR UR5, R2 ;  /* 0x00000000020592ca */ /* 0x000fe200000e0000 */
[----:B--2---:R-:W-:Y:S01]  /*4ee0*/  @!P1 IMAD.X R0, RZ, RZ, R13, P0 ;  /* 0x000000ffff009224 */ /* 0x004fe200000e060d */
[----:B------:R-:W-:Y:S01]  /*4ef0*/  @!UP0 UIADD3 UR32, UPT, UPT, UR21, 0x200, URZ ;  /* 0x0000020015208890 */ /* 0x000fe2000fffe0ff */
[----:B------:R-:W-:Y:S03]  /*4f00*/  VOTEU.ALL UP0, P1 ;  /* 0x0000000000ff7886 */ /* 0x000fe60000800000 */
[----:B------:R-:W-:Y:S01]  /*4f10*/  @!P1 R2UR UR4, R0 ;  /* 0x00000000000492ca */ /* 0x000fe200000e0000 */
[----:B------:R-:W-:Y:S06]  /*4f20*/  @!P1 IMAD.MOV.U32 R0, RZ, RZ, 0x2000 ;  /* 0x00002000ff009424 */ /* 0x000fec00078e00ff */
[----:B------:R-:W-:Y:S06]  /*4f30*/  IMAD.U32 R6, RZ, RZ, UR5 ;  /* 0x00000005ff067e24 */ /* 0x000fec000f8e00ff */
[----:B------:R-:W-:Y:S01]  /*4f40*/  IMAD.U32 R7, RZ, RZ, UR4 ;  /* 0x00000004ff077e24 */ /* 0x000fe2000f8e00ff */
[----:B------:R-:W-:Y:S04]  /*4f50*/  @!P1 R2UR UR4, R6 ;  /* 0x00000000060492ca */ /* 0x000fe800000e0000 */
[----:B------:R-:W-:Y:S11]  /*4f60*/  @!P1 R2UR UR5, R7 ;  /* 0x00000000070592ca */ /* 0x000ff600000e0000 */
[----:B------:R-:W-:Y:S02]  /*4f70*/  @!UPT UIADD3 URZ, UPT, UPT, URZ, URZ, URZ ;  /* 0x000000fffffff290 */ /* 0x000fe4000fffe0ff */
[----:B------:R2:W-:Y:S01]  /*4f80*/  @!UP0 UTMALDG.3D [UR32], [UR4], desc[UR6] ;  /* 0x00000620040085b4 */ /* 0x0005e20008011000 */
[----:B------:R3:W-:Y:S01]  /*4f90*/  @!P1 SYNCS.ARRIVE.TRANS64.RED.A0TR RZ, [UR21+0x50], R0 ;  /* 0x00005000ffff99a7 */ /* 0x0007e20008300415 */
[----:B--2---:R-:W-:Y:S09]  /*4fa0*/  UPRMT UR4, UR45, 0x654, UR33 ;  /* 0x000006542d047896 */ /* 0x004ff20008000021 */
[----:B------:R-:W-:Y:S01]  /*4fb0*/  SYNCS.ARRIVE.TRANS64.RED.A1T0 RZ, [UR4], RZ ;  /* 0x000000ffffff79a7 */ /* 0x000fe20008100404 */
[----:B------:R-:W2:Y:S02]  /*4fc0*/  SYNCS.PHASECHK.TRANS64.TRYWAIT P0, [UR21+0x78], R4 ;  /* 0x00007804ff0075a7 */ /* 0x000ea40008001115 */
[----:B--23--:R-:W-:Y:S05]  /*4fd0*/  @!P0 BRA `(.L_x_92) ;  /* 0x0000007400d48947 */ /* 0x00cfea0003800000 */
.L_x_178:
[----:B------:R-:W-:Y:S01]  /*4fe0*/  @!P1 IADD3 R2, P0, PT, R12, 0x580, RZ ;  /* 0x000005800c029810 */ /* 0x000fe20007f1e0ff */
[----:B------:R-:W-:Y:S01]  /*4ff0*/  VOTEU.ALL UP0, P1 ;  /* 0x0000000000ff7886 */ /* 0x000fe20000800000 */
[----:B------:R-:W-:Y:S01]  /*5000*/  UMOV UR6, 0x0 ;  /* 0x0000000000067882 */ /* 0x000fe20000000000 */
[----:B------:R-:W-:Y:S01]  /*5010*/  UMOV UR7, 0x10000000 ;  /* 0x1000000000077882 */ /* 0x000fe20000000000 */
[----:B------:R-:W-:Y:S01]  /*5020*/  @!P1 R2UR UR5, R2 ;  /* 0x00000000020592ca */ /* 0x000fe200000e0000 */
[----:B------:R-:W-:Y:S01]  /*5030*/  @!P1 IMAD.X R0, RZ, RZ, R13, P0 ;  /* 0x000000ffff009224 */ /* 0x000fe200000e060d */
[----:B------:R-:W-:Y:S02]  /*5040*/  @!UP0 UIADD3 UR26, UPT, UPT, UR34, 0x40, URZ ;  /* 0x00000040221a8890 */ /* 0x000fe4000fffe0ff */
[----:B------:R-:W-:Y:S02]  /*5050*/  @!UP0 UIADD3 UR24, UPT, UPT, UR21, 0x2200, URZ ;  /* 0x0000220015188890 */ /* 0x000fe4000fffe0ff */
[----:B------:R-:W-:Y:S01]  /*5060*/  @!P1 R2UR UR4, R0 ;  /* 0x00000000000492ca */ /* 0x000fe200000e0000 */
[----:B------:R-:W-:Y:S01]  /*5070*/  VOTEU.ALL UP0, P1 ;  /* 0x0000000000ff7886 */ /* 0x000fe20000800000 */
[----:B------:R-:W-:Y:S01]  /*5080*/  UMOV UR27, UR35 ;  /* 0x00000023001b7c82 */ /* 0x000fe20008000000 */
[----:B------:R-:W-:Y:S01]  /*5090*/  UMOV UR28, UR36 ;  /* 0x00000024001c7c82 */ /* 0x000fe20008000000 */
[----:B------:R-:W-:Y:S03]  /*50a0*/  @!P1 IMAD.MOV.U32 R0, RZ, RZ, 0x2000 ;  /* 0x00002000ff009424 */ /* 0x000fe600078e00ff */
[----:B------:R-:W-:Y:S06]  /*50b0*/  IMAD.U32 R6, RZ, RZ, UR5 ;  /* 0x00000005ff067e24 */ /* 0x000fec000f8e00ff */
[----:B------:R-:W-:Y:S01]  /*50c0*/  IMAD.U32 R7, RZ, RZ, UR4 ;  /* 0x00000004ff077e24 */ /* 0x000fe2000f8e00ff */
[----:B------:R-:W-:Y:S04]  /*50d0*/  @!P1 R2UR UR4, R6 ;  /* 0x00000000060492ca */ /* 0x000fe800000e0000 */
[----:B------:R-:W-:Y:S11]  /*50e0*/  @!P1 R2UR UR5, R7 ;  /* 0x00000000070592ca */ /* 0x000ff600000e0000 */
[----:B------:R-:W-:Y:S02]  /*50f0*/  @!UPT UIADD3 URZ, UPT, UPT, URZ, URZ, URZ ;  /* 0x000000fffffff290 */ /* 0x000fe4000fffe0ff */
[----:B------:R3:W-:Y:S01]  /*5100*/  @!UP0 UTMALDG.3D [UR24], [UR4], desc[UR6] ;  /* 0x00000618040085b4 */ /* 0x0007e20008011000 */
[----:B------:R4:W-:Y:S01]  /*5110*/  @!P1 SYNCS.ARRIVE.TRANS64.RED.A0TR RZ, [UR21+0x58], R0 ;  /* 0x00005800ffff99a7 */ /* 0x0009e20008300415 */
[----:B---3--:R-:W-:Y:S09]  /*5120*/  UPRMT UR4, UR45, 0x654, UR25 ;  /* 0x000006542d047896 */ /* 0x008ff20008000019 */
[----:B------:R-:W-:Y:S01]  /*5130*/  SYNCS.ARRIVE.TRANS64.RED.A1T0 RZ, [UR4], RZ ;  /* 0x000000ffffff79a7 */ /* 0x000fe20008100404 */
[----:B------:R-:W3:Y:S02]  /*5140*/  SYNCS.PHASECHK.TRANS64.TRYWAIT P0, [UR21+0x80], R4 ;  /* 0x00008004ff0075a7 */ /* 0x000ee40008001115 */
[----:B---34-:R-:W-:Y:S05]  /*5150*/  @!P0 BRA `(.L_x_93) ;  /* 0x00000074008c8947 */ /* 0x018fea0003800000 */
.L_x_180:
[----:B------:R-:W-:Y:S01]  /*5160*/  @!P1 IADD3 R2, P0, PT, R12, 0x580, RZ ;  /* 0x000005800c029810 */ /* 0x000fe20007f1e0ff */
[----:B------:R-:W-:Y:S01]  /*5170*/  VOTEU.ALL UP0, P1 ;  /* 0x0000000000ff7886 */ /* 0x000fe20000800000 */
[----:B------:R-:W-:Y:S01]  /*5180*/  UMOV UR6, 0x0 ;  /* 0x0000000000067882 */ /* 0x000fe20000000000 */
[----:B------:R-:W-:Y:S01]  /*5190*/  UMOV UR7, 0x10000000 ;  /* 0x1000000000077882 */ /* 0x000fe20000000000 */
[----:B------:R-:W-:Y:S01]  /*51a0*/  @!P1 R2UR UR5, R2 ;  /* 0x00000000020592ca */ /* 0x000fe200000e0000 */
[----:B------:R-:W-:Y:S01]  /*51b0*/  @!P1 IMAD.X R0, RZ, RZ, R13, P0 ;  /* 0x000000ffff009224 */ /* 0x000fe200000e060d */
[----:B------:R-:W-:Y:S01]  /*51c0*/  @!UP0 UIADD3 UR18, UPT, UPT, UR34, 0x80, URZ ;  /* 0x0000008022128890 */ /* 0x000fe2000fffe0ff */
[----:B------:R-:W-:Y:S01]  /*51d0*/  VIADD R10, R10, 0x1 ;  /* 0x000000010a0a7836 */ /* 0x000fe20000000000 */
        /* <DEDUP_REMOVED lines=17> */
.L_x_182:
[----:B------:R-:W-:Y:S01]  /*52f0*/  @!P1 IADD3 R2, P0, PT, R12, 0x580, RZ ;  /* 0x000005800c029810 */ /* 0x000fe20007f1e0ff */
[----:B------:R-:W-:Y:S01]  /*5300*/  VOTEU.ALL UP0, P1 ;  /* 0x0000000000ff7886 */ /* 0x000fe20000800000 */
[----:B------:R-:W-:Y:S01]  /*5310*/  UMOV UR6, 0x0 ;  /* 0x0000000000067882 */ /* 0x000fe20000000000 */
[----:B------:R-:W-:Y:S01]  /*5320*/  UMOV UR7, 0x10000000 ;  /* 0x1000000000077882 */ /* 0x000fe20000000000 */
[----:B------:R-:W-:Y:S01]  /*5330*/  @!P1 R2UR UR5, R2 ;  /* 0x00000000020592ca */ /* 0x000fe200000e0000 */
[----:B------:R-:W-:Y:S01]  /*5340*/  @!P1 IMAD.X R0, RZ, RZ, R13, P0 ;  /* 0x000000ffff009224 */ /* 0x000fe200000e060d */
[----:B------:R-:W-:Y:S01]  /*5350*/  @!UP0 UIADD3 UR10, UPT, UPT, UR34, 0xc0, URZ ;  /* 0x000000c0220a8890 */ /* 0x000fe2000fffe0ff */
[----:B------:R-:W-:Y:S01]  /*5360*/  R2UR UR18, R160 ;  /* 0x00000000a01272ca */ /* 0x000fe200000e0000 */
[----:B------:R-:W-:Y:S01]  /*5370*/  @!UP0 UIADD3 UR8, UPT, UPT, UR21, 0x6200, URZ ;  /* 0x0000620015088890 */ /* 0x000fe2000fffe0ff */
[----:B------:R-:W-:Y:S01]  /*5380*/  R2UR UR16, R161 ;  /* 0x00000000a11072ca */ /* 0x000fe200000e0000 */
[----:B------:R-:W-:Y:S01]  /*5390*/  @!UP0 UIADD3 UR9, UPT, UPT, UR21, 0x68, URZ ;  /* 0x0000006815098890 */ /* 0x000fe2000fffe0ff */
[----:B------:R-:W-:Y:S01]  /*53a0*/  @!P1 R2UR UR4, R0 ;  /* 0x00000000000492ca */ /* 0x000fe200000e0000 */
[----:B------:R-:W-:Y:S01]  /*53b0*/  VOTEU.ALL UP0, P1 ;  /* 0x0000000000ff7886 */ /* 0x000fe20000800000 */
[----:B------:R-:W-:Y:S01]  /*53c0*/  UMOV UR11, UR35 ;  /* 0x00000023000b7c82 */ /* 0x000fe20008000000 */
[----:B------:R-:W-:Y:S01]  /*53d0*/  UMOV UR12, UR36 ;  /* 0x00000024000c7c82 */ /* 0x000fe20008000000 */
[C---:B------:R-:W-:Y:S01]  /*53e0*/  ISETP.NE.AND P0, PT, R10.reuse, 0x2, PT ;  /* 0x000000020a00780c */ /* 0x040fe20003f05270 */
[----:B------:R-:W-:Y:S01]  /*53f0*/  UMOV UR36, UR29 ;  /* 0x0000001d00247c82 */ /* 0x000fe20008000000 */
[----:B--2---:R-:W-:Y:S01]  /*5400*/  IMAD.U32 R4, RZ, RZ, UR5 ;  /* 0x00000005ff047e24 */ /* 0x004fe2000f8e00ff */
[----:B------:R-:W-:Y:S01]  /*5410*/  LOP3.LUT R11, R11, 0x1, RZ, 0x3c, !PT ;  /* 0x000000010b0b7812 */ /* 0x000fe200078e3cff */
[----:B------:R-:W-:Y:S01]  /*5420*/  UPLOP3.LUT UP4, UPT, UPT, UPT, UPT, 0x80, 0x8 ;  /* 0x000000000008789c */ /* 0x000fe20003f8f070 */
[----:B------:R-:W-:Y:S01]  /*5430*/  SEL R0, RZ, 0x1, P0 ;  /* 0x00000001ff007807 */ /* 0x000fe20000000000 */
[----:B------:R-:W-:Y:S01]  /*5440*/  UIADD3 UR30, UPT, UPT, UR13, UR18, URZ ;  /* 0x000000120d1e7290 */ /* 0x000fe2000fffe0ff */
[----:B------:R-:W-:Y:S01]  /*5450*/  SEL R10, R10, RZ, P0 ;  /* 0x000000ff0a0a7207 */ /* 0x000fe20000000000 */
[----:B------:R-:W-:Y:S01]  /*5460*/  UIADD3 UR31, UPT, UPT, UR14, UR16, URZ ;  /* 0x000000100e1f7290 */ /* 0x000fe2000fffe0ff */
[----:B------:R-:W-:Y:S01]  /*5470*/  IMAD.U32 R5, RZ, RZ, UR4 ;  /* 0x00000004ff057e24 */ /* 0x000fe2000f8e00ff */
[----:B------:R-:W-:Y:S02]  /*5480*/  @!P1 R2UR UR4, R4 ;  /* 0x00000000040492ca */ /* 0x000fe400000e0000 */
[----:B------:R-:W-:Y:S02]  /*5490*/  LOP3.LUT R9, R9, R0, RZ, 0x3c, !PT ;  /* 0x0000000009097212 */ /* 0x000fe400078e3cff */
[----:B------:R-:W-:Y:S11]  /*54a0*/  @!P1 R2UR UR5, R5 ;  /* 0x00000000050592ca */ /* 0x000ff600000e0000 */
[----:B------:R-:W-:Y:S02]  /*54b0*/  @!UPT UIADD3 URZ, UPT, UPT, URZ, URZ, URZ ;  /* 0x000000fffffff290 */ /* 0x000fe4000fffe0ff */
[----:B------:R2:W-:Y:S01]  /*54c0*/  @!UP0 UTMALDG.3D [UR8], [UR4], desc[UR6] ;  /* 0x00000608040085b4 */ /* 0x0005e20008011000 */
[----:B------:R2:W-:Y:S01]  /*54d0*/  @!P1 SYNCS.ARRIVE.TRANS64.RED.A0TR RZ, [UR21+0x68], R3 ;  /* 0x00006803ffff99a7 */ /* 0x0005e20008300415 */
[----:B------:R-:W-:Y:S01]  /*54e0*/  SYNCS.ARRIVE.TRANS64.RED.A1T0 RZ, [UR41], RZ ;  /* 0x000000ffffff79a7 */ /* 0x000fe20008100429 */
[----:B------:R-:W-:Y:S05]  /*54f0*/  BRA.U UP2, `(.L_x_95) ;  /* 0xfffffff1024c7547 */ /* 0x000fea000b83ffff */
[----:B--2---:R-:W-:-:S04]  /*5500*/  SHF.L.U32 R3, R11, 0x1f, RZ ;  /* 0x0000001f0b037819 */ /* 0x004fc800000006ff */
[----:B------:R-:W2:Y:S02]  /*5510*/  SYNCS.PHASECHK.TRANS64.TRYWAIT P0, [UR21+0x70], R3 ;  /* 0x00007003ff0075a7 */ /* 0x000ea40008001115 */
[----:B--2---:R-:W-:Y:S05]  /*5520*/  @!P0 BRA `(.L_x_96) ;  /* 0x0000007000c88947 */ /* 0x004fea0003800000 */
.L_x_184:
[----:B------:R-:W3:Y:S02]  /*5530*/  SYNCS.PHASECHK.TRANS64.TRYWAIT P0, [UR21+0x78], R3 ;  /* 0x00007803ff0075a7 */ /* 0x000ee40008001115 */
[----:B---3--:R-:W-:Y:S05]  /*5540*/  @!P0 BRA `(.L_x_97) ;  /* 0x0000007000d88947 */ /* 0x008fea0003800000 */
.L_x_186:
[----:B------:R-:W3:Y:S02]  /*5550*/  SYNCS.PHASECHK.TRANS64.TRYWAIT P0, [UR21+0x80], R3 ;  /* 0x00008003ff0075a7 */ /* 0x000ee40008001115 */
[----:B---3--:R-:W-:Y:S05]  /*5560*/  @!P0 BRA `(.L_x_98) ;  /* 0x0000007000e88947 */ /* 0x008fea0003800000 */
.L_x_188:
[----:B--2---:R-:W-:-:S07]  /*5570*/  MOV R0, UR21 ;  /* 0x0000001500007c02 */ /* 0x004fce0008000f00 */
.L_x_99:
[----:B--2---:R-:W-:-:S04]  /*5580*/  SHF.L.U32 R3, R11, 0x1f, RZ ;  /* 0x0000001f0b037819 */ /* 0x004fc800000006ff */
[----:B------:R2:W3:Y:S03]  /*5590*/  SYNCS.PHASECHK.TRANS64.TRYWAIT P0, [R0+URZ+0x88], R3 ;  /* 0x00008803000075a7 */ /* 0x0004e600080011ff */
[----:B---3--:R-:W-:Y:S05]  /*55a0*/  @!P0 NANOSLEEP.SYNCS 0x989680 ;  /* 0x009896800000895d */ /* 0x008fea0003900000 */
[----:B------:R-:W3:Y:S02]  /*55b0*/  @!P0 SYNCS.PHASECHK.TRANS64 P0, [R0+URZ+0x88], R3 ;  /* 0x00008803000085a7 */ /* 0x000ee400080010ff */
[----:B-1-3--:R-:W-:Y:S05]  /*55c0*/  @P0 EXIT ;  /* 0x000000000000094d */ /* 0x00afea0003800000 */
[----:B------:R-:W-:Y:S05]  /*55d0*/  BRA `(.L_x_99) ;  /* 0xfffffffc00e87947 */ /* 0x000fea000383ffff */
.L_x_84:
[----:B------:R-:W-:-:S06]  /*55e0*/  UISETP.GE.AND UP0, UPT, UR18, 0x4, UPT ;  /* 0x000000041200788c */ /* 0x000fcc000bf06270 */
[----:B------:R-:W-:-:S13]  /*55f0*/  PLOP3.LUT P0, PT, PT, PT, UP0, 0x80, 0x8 ;  /* 0x000000000008781c */ /* 0x000fda0003f0f008 */
[----:B-1----:R-:W-:Y:S05]  /*5600*/  @!P0 EXIT ;  /* 0x000000000000894d */ /* 0x002fea0003800000 */
[----:B------:R-:W-:Y:S01]  /*5610*/  BAR.SYNC.DEFER_BLOCKING 0x6, 0xa0 ;  /* 0x0182800000007b1d */ /* 0x000fe20000010000 */
[C---:B------:R-:W-:Y:S01]  /*5620*/  IMAD.SHL.U32 R4, R172.reuse, 0x40, RZ ;  /* 0x00000040ac047824 */ /* 0x040fe200078e00ff */
[C---:B------:R-:W-:Y:S01]  /*5630*/  LOP3.LUT R176, R172.reuse, 0x60, RZ, 0xc0, !PT ;  /* 0x00000060acb07812 */ /* 0x040fe200078ec0ff */
[C---:B------:R-:W-:Y:S01]  /*5640*/  IMAD.SHL.U32 R137, R172.reuse, 0x8, RZ ;  /* 0x00000008ac897824 */ /* 0x040fe200078e00ff */
[C---:B------:R-:W-:Y:S01]  /*5650*/  LOP3.LUT R174, R172.reuse, 0x2, RZ, 0xc0, !PT ;  /* 0x00000002acae7812 */ /* 0x040fe200078ec0ff */
[----:B------:R-:W-:Y:S01]  /*5660*/  IMAD.U32 R69, R172, 0x10000, RZ ;  /* 0x00010000ac457824 */ /* 0x000fe200078e00ff */
[----:B------:R-:W-:Y:S02]  /*5670*/  UMOV UR44, 0x400 ;  /* 0x00000400002c7882 */ /* 0x000fe40000000000 */
[----:B------:R-:W1:Y:S01]  /*5680*/  LDC.64 R156, c[0x0][0x8b0] ;  /* 0x00022c00ff9c7b82 */ /* 0x000e620000000a00 */
[----:B------:R-:W-:Y:S01]  /*5690*/  ULEA UR44, UR45, UR44, 0x18 ;  /* 0x0000002c2d2c7291 */ /* 0x000fe2000f8ec0ff */
[----:B------:R-:W-:Y:S01]  /*56a0*/  LOP3.LUT R6, R4, 0x180, RZ, 0xc0, !PT ;  /* 0x0000018004067812 */ /* 0x000fe200078ec0ff */
[----:B------:R-:W-:Y:S01]  /*56b0*/  HFMA2 R164, -RZ, RZ, 0, 0 ;  /* 0x00000000ffa47431 */ /* 0x000fe200000001ff */
[----:B------:R-:W-:Y:S01]  /*56c0*/  LOP3.LUT R172, R172, 0x4, RZ, 0xc0, !PT ;  /* 0x00000004acac7812 */ /* 0x000fe200078ec0ff */
[----:B------:R-:W-:Y:S01]  /*56d0*/  UIADD3 UR4, UPT, UPT, UR44, 0x8200, URZ ;  /* 0x000082002c047890 */ /* 0x000fe2000fffe0ff */
[----:B------:R-:W-:Y:S01]  /*56e0*/  LOP3.LUT R137, R6, 0x30, R137, 0xf8, !PT ;  /* 0x0000003006897812 */ /* 0x000fe200078ef889 */
[----:B------:R-:W-:Y:S01]  /*56f0*/  UIADD3 UR5, UPT, UPT, UR44, 0x200, URZ ;  /* 0x000002002c057890 */ /* 0x000fe2000fffe0ff */
[----:B------:R-:W2:Y:S01]  /*5700*/  LDC.64 R138, c[0x0][0x8a8] ;  /* 0x00022a00ff8a7b82 */ /* 0x000ea20000000a00 */
[----:B------:R-:W-:Y:S01]  /*5710*/  LOP3.LUT R69, R69, 0x600000, RZ, 0xc0, !PT ;  /* 0x0060000045457812 */ /* 0x000fe200078ec0ff */
[----:B------:R-:W-:Y:S01]  /*5720*/  IMAD.MOV.U32 R68, RZ, RZ, RZ ;  /* 0x000000ffff447224 */ /* 0x000fe200078e00ff */
[----:B------:R-:W-:Y:S01]  /*5730*/  LOP3.LUT R137, R137, 0x1e40, R4, 0xf8, !PT ;  /* 0x00001e4089897812 */ /* 0x000fe200078ef804 */
[----:B------:R-:W-:Y:S01]  /*5740*/  IMAD.MOV.U32 R170, RZ, RZ, RZ ;  /* 0x000000ffffaa7224 */ /* 0x000fe200078e00ff */
[----:B------:R-:W-:Y:S01]  /*5750*/  CS2R R168, SRZ ;  /* 0x0000000000a87805 */ /* 0x000fe2000001ff00 */
[----:B------:R-:W-:Y:S01]  /*5760*/  IMAD.MOV.U32 R167, RZ, RZ, RZ ;  /* 0x000000ffffa77224 */ /* 0x000fe200078e00ff */
[----:B------:R-:W-:Y:S01]  /*5770*/  IADD3 R171, PT, PT, -R172, 0x2, RZ ;  /* 0x00000002acab7810 */ /* 0x000fe20007ffe1ff */
[----:B------:R-:W-:Y:S01]  /*5780*/  VIADD R173, R137, UR44 ;  /* 0x0000002c89ad7c36 */ /* 0x000fe20008000000 */
[----:B------:R-:W3:Y:S01]  /*5790*/  LDS R0, [UR44+0x130] ;  /* 0x0001302cff007984 */ /* 0x000ee20008000800 */
[----:B------:R-:W-:Y:S01]  /*57a0*/  IADD3 R166, PT, PT, -R174, RZ, RZ ;  /* 0x000000ffaea67210 */ /* 0x000fe20007ffe1ff */
[----:B------:R-:W-:Y:S01]  /*57b0*/  IMAD.U32 R177, RZ, RZ, UR5 ;  /* 0x00000005ffb17e24 */ /* 0x000fe2000f8e00ff */
[----:B------:R-:W-:Y:S01]  /*57c0*/  MOV R175, UR4 ;  /* 0x0000000400af7c02 */ /* 0x000fe20008000f00 */
[----:B------:R-:W-:Y:S01]  /*57d0*/  IMAD.MOV R165, RZ, RZ, -R172 ;  /* 0x000000ffffa57224 */ /* 0x000fe200078e0aac */
[----:B------:R-:W4:Y:S01]  /*57e0*/  LDCU UR58, c[0x0][0x370] ;  /* 0x00006e00ff3a77ac */ /* 0x000f220008000800 */
[----:B------:R-:W-:Y:S01]  /*57f0*/  VIADD R173, R173, 0x200 ;  /* 0x00000200adad7836 */ /* 0x000fe20000000000 */
[----:B------:R-:W1:Y:S01]  /*5800*/  LDCU.64 UR62, c[0x0][0x348] ;  /* 0x00006900ff3e77ac */ /* 0x000e620008000a00 */
[----:B------:R-:W1:Y:S01]  /*5810*/  LDCU UR43, c[0x0][0xb0c] ;  /* 0x00016180ff2b77ac */ /* 0x000e620008000800 */
[----:B------:R-:W1:Y:S01]  /*5820*/  LDCU UR39, c[0x0][0xb30] ;  /* 0x00016600ff2777ac */ /* 0x000e620008000800 */
[----:B------:R-:W1:Y:S01]  /*5830*/  LDCU.64 UR56, c[0x0][0x888] ;  /* 0x00011100ff3877ac */ /* 0x000e620008000a00 */
[----:B------:R-:W1:Y:S01]  /*5840*/  LDCU.64 UR40, c[0x0][0xb28] ;  /* 0x00016500ff2877ac */ /* 0x000e620008000a00 */
[----:B------:R-:W1:Y:S01]  /*5850*/  LDCU.64 UR60, c[0x0][0x890] ;  /* 0x00011200ff3c77ac */ /* 0x000e620008000a00 */
[----:B------:R-:W1:Y:S01]  /*5860*/  LDCU.128 UR52, c[0x0][0xb10] ;  /* 0x00016200ff3477ac */ /* 0x000e620008000c00 */
[----:B------:R-:W1:Y:S02]  /*5870*/  LDCU UR47, c[0x0][0x374] ;  /* 0x00006e80ff2f77ac */ /* 0x000e640008000800 */
[----:B-1234-:R-:W-:-:S07]  /*5880*/  IADD3 R69, PT, PT, R0, R69, RZ ;  /* 0x0000004500457210 */ /* 0x01efce0007ffe0ff */
.L_x_144:
[C---:B------:R-:W-:Y:S02]  /*5890*/  LEA R3, R164.reuse, UR44, 0x3 ;  /* 0x0000002ca4037c11 */ /* 0x040fe4000f8e18ff */
[----:B------:R-:W-:Y:S02]  /*58a0*/  SHF.L.U32 R0, R169, 0x1f, RZ ;  /* 0x0000001fa9007819 */ /* 0x000fe400000006ff */
[----:B------:R-:W-:Y:S02]  /*58b0*/  LEA R5, R164, UR44, 0x4 ;  /* 0x0000002ca4057c11 */ /* 0x000fe4000f8e20ff */
[----:B-1----:R-:W1:Y:S02]  /*58c0*/  SYNCS.PHASECHK.TRANS64.TRYWAIT P0, [R3+URZ+0xa0], R0 ;  /* 0x0000a000030075a7 */ /* 0x002e6400080011ff */
[----:B-1----:R-:W-:Y:S05]  /*58d0*/  @!P0 BRA `(.L_x_100) ;  /* 0x0000007000248947 */ /* 0x002fea0003800000 */
.L_x_189:
        /* <DEDUP_REMOVED lines=11> */
[----:B------:R-:W-:Y:S01]  /*5990*/  PLOP3.LUT P0, PT, PT, PT, UP1, 0x80, 0x8 ;  /* 0x000000000008781c */ /* 0x000fe20003f0f018 */
[----:B------:R-:W-:Y:S11]  /*59a0*/  UP2UR UR46, UPR, URZ, 0x2 ;  /* 0x00000002ff2e7883 */ /* 0x000ff60008000000 */
[----:B------:R-:W-:Y:S01]  /*59b0*/  @!UPT UIADD3 URZ, UPT, UPT, URZ, URZ, URZ ;  /* 0x000000fffffff290 */ /* 0x000fe2000fffe0ff */
[----:B-1----:R-:W-:Y:S02]  /*59c0*/  @P0 SHF.R.U32.HI R0, RZ, 0x10, R5 ;  /* 0x00000010ff000819 */ /* 0x002fe40000011605 */
        /* <DEDUP_REMOVED lines=12> */
[----:B------:R-:W2:Y:S01]  /*5a90*/  LDCU UR12, c[0x0][0xb20] ;  /* 0x00016400ff0c77ac */ /* 0x000ea20008000800 */
[----:B------:R-:W-:Y:S02]  /*5aa0*/  UIMAD.WIDE.U32 UR4, UR47, UR55, URZ ;  /* 0x000000372f0472a5 */ /* 0x000fe4000f8e00ff */
[----:B------:R-:W-:Y:S02]  /*5ab0*/  UIMAD.WIDE.U32 UR6, UR58, UR52, URZ ;  /* 0x000000343a0672a5 */ /* 0x000fe4000f8e00ff */
[----:B------:R-:W-:Y:S02]  /*5ac0*/  UISETP.NE.AND UP0, UPT, UR54, 0x1, UPT ;  /* 0x000000013600788c */ /* 0x000fe4000bf05270 */
[----:B------:R-:W-:Y:S02]  /*5ad0*/  UIMAD.WIDE.U32 UR8, UR37, UR55, URZ ;  /* 0x00000037250872a5 */ /* 0x000fe4000f8e00ff */
[----:B------:R-:W-:Y:S02]  /*5ae0*/  UIMAD.WIDE.U32 UR10, UR38, UR52, URZ ;  /* 0x00000034260a72a5 */ /* 0x000fe4000f8e00ff */
[----:B------:R-:W-:Y:S02]  /*5af0*/  UISETP.NE.AND UP1, UPT, UR43, 0x1, UPT ;  /* 0x000000012b00788c */ /* 0x000fe4000bf25270 */
[----:B------:R-:W-:Y:S01]  /*5b00*/  UISETP.NE.AND UP2, UPT, UR42, 0x1, UPT ;  /* 0x000000012a00788c */ /* 0x000fe2000bf45270 */
[----:B------:R-:W-:Y:S02]  /*5b10*/  UMOV UR4, UR5 ;  /* 0x0000000500047c82 */ /* 0x000fe40008000000 */
[----:B--2---:R-:W-:Y:S03]  /*5b20*/  USHF.R.U32.HI UR5, URZ, UR12, UR4 ;  /* 0x0000000cff057299 */ /* 0x004fe60008011604 */
[----:B------:R-:W-:Y:S02]  /*5b30*/  UMOV UR4, UR7 ;  /* 0x0000000700047c82 */ /* 0x000fe40008000000 */
[----:B------:R-:W-:Y:S02]  /*5b40*/  USHF.R.U32.HI UR7, URZ, UR53, UR4 ;  /* 0x00000035ff077299 */ /* 0x000fe40008011604 */
[----:B------:R-:W-:Y:S02]  /*5b50*/  USEL UR4, UR47, UR5, !UP0 ;  /* 0x000000052f047287 */ /* 0x000fe4000c000000 */
[----:B------:R-:W-:Y:S01]  /*5b60*/  USEL UR7, UR58, UR7, !UP1 ;  /* 0x000000073a077287 */ /* 0x000fe2000c800000 */
[----:B------:R-:W-:Y:S01]  /*5b70*/  UMOV UR5, UR9 ;  /* 0x0000000900057c82 */ /* 0x000fe20008000000 */
[----:B------:R-:W-:Y:S02]  /*5b80*/  UIMAD.WIDE.U32 UR8, UR4, UR40, URZ ;  /* 0x00000028040872a5 */ /* 0x000fe4000f8e00ff */
[----:B------:R-:W-:Y:S03]  /*5b90*/  USHF.R.U32.HI UR6, URZ, UR12, UR5 ;  /* 0x0000000cff067299 */ /* 0x000fe60008011605 */
[----:B------:R-:W-:Y:S01]  /*5ba0*/  UMOV UR5, UR11 ;  /* 0x0000000b00057c82 */ /* 0x000fe20008000000 */
[----:B------:R-:W-:Y:S02]  /*5bb0*/  UIMAD.WIDE.U32 UR10, UR7, UR40, URZ ;  /* 0x00000028070a72a5 */ /* 0x000fe4000f8e00ff */
[----:B------:R-:W-:Y:S02]  /*5bc0*/  USHF.R.U32.HI UR12, URZ, UR53, UR5 ;  /* 0x00000035ff0c7299 */ /* 0x000fe40008011605 */
[----:B------:R-:W-:Y:S01]  /*5bd0*/  USEL UR6, UR37, UR6, !UP0 ;  /* 0x0000000625067287 */ /* 0x000fe2000c000000 */
[----:B------:R-:W-:Y:S02]  /*5be0*/  UMOV UR5, UR9 ;  /* 0x0000000900057c82 */ /* 0x000fe40008000000 */
[----:B------:R-:W-:Y:S01]  /*5bf0*/  UMOV UR10, UR11 ;  /* 0x0000000b000a7c82 */ /* 0x000fe20008000000 */
[----:B------:R-:W-:Y:S02]  /*5c00*/  @UP2 USHF.R.U32.HI UR4, URZ, UR41, UR5 ;  /* 0x00000029ff042299 */ /* 0x000fe40008011605 */
[----:B------:R-:W-:Y:S02]  /*5c10*/  @UP2 USHF.R.U32.HI UR7, URZ, UR41, UR10 ;  /* 0x00000029ff072299 */ /* 0x000fe4000801160a */
[----:B------:R-:W-:Y:S02]  /*5c20*/  UIMAD UR4, UR42, UR4, URZ ;  /* 0x000000042a0472a4 */ /* 0x000fe4000f8e02ff */
[----:B------:R-:W-:Y:S02]  /*5c30*/  UIMAD.WIDE.U32 UR10, UR6, UR40, URZ ;  /* 0x00000028060a72a5 */ /* 0x000fe4000f8e00ff */
[----:B------:R-:W-:Y:S02]  /*5c40*/  USEL UR5, UR38, UR12, !UP1 ;  /* 0x0000000c26057287 */ /* 0x000fe4000c800000 */
[----:B------:R-:W-:Y:S02]  /*5c50*/  UIMAD UR8, UR42, UR7, URZ ;  /* 0x000000072a0872a4 */ /* 0x000fe4000f8e02ff */
[----:B------:R-:W-:Y:S03]  /*5c60*/  UISETP.GE.AND UP0, UPT, UR6, UR4, UPT ;  /* 0x000000040600728c */ /* 0x000fe6000bf06270 */
[----:B------:R-:W-:Y:S01]  /*5c70*/  UMOV UR4, UR11 ;  /* 0x0000000b00047c82 */ /* 0x000fe20008000000 */
[----:B------:R-:W-:Y:S02]  /*5c80*/  UISETP.GE.OR UP0, UPT, UR5, UR8, UP0 ;  /* 0x000000080500728c */ /* 0x000fe40008706670 */
[----:B------:R-:W-:Y:S02]  /*5c90*/  USHF.R.U32.HI UR4, URZ, UR41, UR4 ;  /* 0x00000029ff047299 */ /* 0x000fe40008011604 */
[----:B------:R-:W-:Y:S02]  /*5ca0*/  UIMAD.WIDE.U32 UR8, UR5, UR40, URZ ;  /* 0x00000028050872a5 */ /* 0x000fe4000f8e00ff */
[----:B------:R-:W-:Y:S02]  /*5cb0*/  USEL UR11, UR6, UR4, !UP2 ;  /* 0x00000004060b7287 */ /* 0x000fe4000d000000 */
[----:B------:R-:W-:Y:S02]  /*5cc0*/  UIADD3 UR8, UPT, UPT, -UR5, URZ, URZ ;  /* 0x000000ff05087290 */ /* 0x000fe4000fffe1ff */
[----:B------:R-:W-:Y:S01]  /*5cd0*/  UIADD3 UR10, UPT, UPT, -UR11, URZ, URZ ;  /* 0x000000ff0b0a7290 */ /* 0x000fe2000fffe1ff */
[----:B------:R-:W-:Y:S01]  /*5ce0*/  @!UP0 UMOV UR4, UR9 ;  /* 0x0000000900048c82 */ /* 0x000fe20008000000 */
[----:B------:R-:W-:Y:S02]  /*5cf0*/  UIADD3 UR9, UPT, UPT, -UR6, URZ, URZ ;  /* 0x000000ff06097290 */ /* 0x000fe4000fffe1ff */
[----:B------:R-:W-:Y:S02]  /*5d00*/  @!UP0 USHF.R.U32.HI UR4, URZ, UR41, UR4 ;  /* 0x00000029ff048299 */ /* 0x000fe40008011604 */
[----:B------:R-:W-:Y:S02]  /*5d10*/  UIMAD UR10, UR42, UR10, UR6 ;  /* 0x0000000a2a0a72a4 */ /* 0x000fe4000f8e0206 */
[----:B------:R-:W-:Y:S04]  /*5d20*/  @!UP0 USEL UR4, UR5, UR4, !UP2 ;  /* 0x0000000405048287 */ /* 0x000fe8000d000000 */
[----:B------:R-:W-:Y:S02]  /*5d30*/  @!UP0 UIMAD UR10, UR7, UR10, UR4 ;  /* 0x0000000a070a82a4 */ /* 0x000fe4000f8e0204 */
[----:B------:R-:W-:Y:S02]  /*5d40*/  @!UP0 UIADD3 UR11, UPT, UPT, UR11, -UR4, URZ ;  /* 0x800000040b0b8290 */ /* 0x000fe4000fffe0ff */
[----:B------:R-:W-:Y:S02]  /*5d50*/  UIMAD UR7, UR43, UR8, UR38 ;  /* 0x000000082b0772a4 */ /* 0x000fe4000f8e0226 */
[----:B------:R-:W-:Y:S02]  /*5d60*/  @!UP0 UIMAD UR6, UR11, UR42, UR5 ;  /* 0x0000002a0b0682a4 */ /* 0x000fe4000f8e0205 */
[----:B------:R-:W-:Y:S01]  /*5d70*/  UIMAD UR4, UR54, UR9, UR37 ;  /* 0x00000009360472a4 */ /* 0x000fe2000f8e0225 */
[----:B------:R-:W-:Y:S02]  /*5d80*/  @!UP0 UMOV UR5, UR10 ;  /* 0x0000000a00058c82 */ /* 0x000fe40008000000 */
[----:B------:R-:W-:Y:S02]  /*5d90*/  UIMAD UR38, UR5, UR43, UR7 ;  /* 0x0000002b052672a4 */ /* 0x000fe4000f8e0207 */
[----:B------:R-:W-:Y:S11]  /*5da0*/  UIMAD UR37, UR6, UR54, UR4 ;  /* 0x00000036062572a4 */ /* 0x000ff6000f8e0204 */
[----:B------:R-:W-:Y:S01]  /*5db0*/  @!UPT UIADD3 URZ, UPT, UPT, URZ, URZ, URZ ;  /* 0x000000fffffff290 */ /* 0x000fe2000fffe0ff */
.L_x_101:
[----:B------:R-:W-:Y:S01]  /*5dc0*/  UISETP.NE.AND UP0, UPT, UR39, 0x1, UPT ;  /* 0x000000012700788c */ /* 0x000fe2000bf05270 */
[----:B------:R-:W-:Y:S01]  /*5dd0*/  R2UR UR11, R177 ;  /* 0x00000000b10b72ca */ /* 0x000fe200000e0000 */
[----:B------:R-:W-:Y:S01]  /*5de0*/  USHF.L.U32 UR50, UR31, 0x7, URZ ;  /* 0x000000071f327899 */ /* 0x000fe200080006ff */
[----:B------:R-:W-:Y:S01]  /*5df0*/  IADD3 R164, PT, PT, R164, 0x1, RZ ;  /* 0x00000001a4a47810 */ /* 0x000fe20007ffe0ff */
[----:B------:R-:W-:Y:S07]  /*5e00*/  USHF.L.U32 UR49, UR30, 0x8, URZ ;  /* 0x000000081e317899 */ /* 0x000fee00080006ff */
[----:B------:R-:W2:Y:S01]  /*5e10*/  @!UP0 LDCU.128 UR12, c[0x0][0xb10] ;  /* 0x00016200ff0c87ac */ /* 0x000ea20008000c00 */
[----:B------:R-:W3:Y:S01]  /*5e20*/  @!UP0 LDCU UR5, c[0x0][0xb0c] ;  /* 0x00016180ff0587ac */ /* 0x000ee20008000800 */
[----:B------:R-:W4:Y:S01]  /*5e30*/  @!UP0 LDCU UR10, c[0x0][0xb20] ;  /* 0x00016400ff0a87ac */ /* 0x000f220008000800 */
[----:B--2---:R-:W-:Y:S02]  /*5e40*/  UIMAD.WIDE.U32 UR8, UR38, UR12, URZ ;  /* 0x0000000c260872a5 */ /* 0x004fe4000f8e00ff */
[----:B------:R-:W-:Y:S02]  /*5e50*/  UIMAD.WIDE.U32 UR6, UR37, UR15, URZ ;  /* 0x0000000f250672a5 */ /* 0x000fe4000f8e00ff */
[----:B------:R-:W-:Y:S03]  /*5e60*/  @!UP0 UISETP.NE.AND UP1, UPT, UR14, 0x1, UPT ;  /* 0x000000010e00888c */ /* 0x000fe6000bf25270 */
[----:B------:R-:W-:Y:S01]  /*5e70*/  @!UP0 UMOV UR4, UR9 ;  /* 0x0000000900048c82 */ /* 0x000fe20008000000 */
[----:B---3--:R-:W-:Y:S02]  /*5e80*/  @!UP0 UISETP.NE.AND UP2, UPT, UR5, 0x1, UPT ;  /* 0x000000010500888c */ /* 0x008fe4000bf45270 */
[----:B------:R-:W-:Y:S01]  /*5e90*/  @!UP0 USHF.R.U32.HI UR4, URZ, UR13, UR4 ;  /* 0x0000000dff048299 */ /* 0x000fe20008011604 */
[----:B------:R-:W-:Y:S02]  /*5ea0*/  @!UP0 UMOV UR6, UR7 ;  /* 0x0000000700068c82 */ /* 0x000fe40008000000 */
[----:B----4-:R-:W-:Y:S02]  /*5eb0*/  @!UP0 USHF.R.U32.HI UR6, URZ, UR10, UR6 ;  /* 0x0000000aff068299 */ /* 0x010fe40008011606 */
[----:B------:R-:W-:Y:S02]  /*5ec0*/  @!UP0 USEL UR7, UR38, UR4, !UP2 ;  /* 0x0000000426078287 */ /* 0x000fe4000d000000 */
[----:B------:R-:W-:Y:S04]  /*5ed0*/  @!UP0 USEL UR6, UR37, UR6, !UP1 ;  /* 0x0000000625068287 */ /* 0x000fe8000c800000 */
[----:B------:R-:W-:Y:S02]  /*5ee0*/  @!UP0 UIADD3 UR4, UPT, UPT, -UR7, UR6, URZ ;  /* 0x0000000607048290 */ /* 0x000fe4000fffe1ff */
[----:B------:R-:W-:Y:S02]  /*5ef0*/  @!UP0 UIADD3 UR6, UPT, UPT, UR7, -UR6, URZ ;  /* 0x8000000607068290 */ /* 0x000fe4000fffe0ff */
[----:B------:R-:W-:Y:S02]  /*5f00*/  @!UP0 UIMAD UR38, UR4, UR5, UR38 ;  /* 0x00000005042682a4 */ /* 0x000fe4000f8e0226 */
[----:B------:R-:W-:Y:S02]  /*5f10*/  @!UP0 UIMAD UR37, UR6, UR14, UR37 ;  /* 0x0000000e062582a4 */ /* 0x000fe4000f8e0225 */
[----:B------:R-:W-:Y:S09]  /*5f20*/  ULOP3.LUT UP0, URZ, UR11, 0x1b0, URZ, 0xc0, !UPT ;  /* 0x000001b00bff7892 */ /* 0x000ff2000f80c0ff */
[----:B------:R-:W-:Y:S05]  /*5f30*/  BRA.U !UP0, `(.L_x_102) ;  /* 0x0000000108407547 */ /* 0x000fea000b800000 */
[----:B------:R-:W2:Y:S01]  /*5f40*/  LDCU.64 UR8, c[0x4][0x88] ;  /* 0x01001100ff0877ac */ /* 0x000ea20008000a00 */
[----:B------:R-:W-:Y:S01]  /*5f50*/  MOV R3, 0x0 ;  /* 0x0000000000037802 */ /* 0x000fe20000000f00 */
[----:B------:R-:W-:Y:S02]  /*5f60*/  HFMA2 R12, -RZ, RZ, 0, 5.9604644775390625e-08 ;  /* 0x00000001ff0c7431 */ /* 0x000fe400000001ff */
[----:B------:R-:W-:Y:S02]  /*5f70*/  IMAD.MOV.U32 R8, RZ, RZ, 0x70 ;  /* 0x00000070ff087424 */ /* 0x000fe400078e00ff */
[----:B------:R-:W-:Y:S01]  /*5f80*/  IMAD.MOV.U32 R13, RZ, RZ, RZ ;  /* 0x000000ffff0d7224 */ /* 0x000fe200078e00ff */
[----:B------:R-:W3:Y:S01]  /*5f90*/  LDCU.64 UR6, c[0x4][0x90] ;  /* 0x01001200ff0677ac */ /* 0x000ee20008000a00 */
[----:B------:R-:W4:Y:S01]  /*5fa0*/  LDC.64 R2, c[0x4][R3] ;  /* 0x0100000003027b82 */ /* 0x000f220000000a00 */
[----:B------:R-:W1:Y:S01]  /*5fb0*/  LDCU.64 UR4, c[0x4][0x8] ;  /* 0x01000100ff0477ac */ /* 0x000e620008000a00 */
[----:B--2---:R-:W-:Y:S01]  /*5fc0*/  MOV R5, UR9 ;  /* 0x0000000900057c02 */ /* 0x004fe20008000f00 */
[----:B------:R-:W-:Y:S01]  /*5fd0*/  IMAD.U32 R4, RZ, RZ, UR8 ;  /* 0x00000008ff047e24 */ /* 0x000fe2000f8e00ff */
[----:B---3--:R-:W-:Y:S01]  /*5fe0*/  MOV R7, UR7 ;  /* 0x0000000700077c02 */ /* 0x008fe20008000f00 */
[----:B------:R-:W-:Y:S01]  /*5ff0*/  IMAD.U32 R6, RZ, RZ, UR6 ;  /* 0x00000006ff067e24 */ /* 0x000fe2000f8e00ff */
[----:B-1----:R-:W-:Y:S01]  /*6000*/  MOV R11, UR5 ;  /* 0x00000005000b7c02 */ /* 0x002fe20008000f00 */
[----:B------:R-:W-:Y:S02]  /*6010*/  IMAD.U32 R10, RZ, RZ, UR4 ;  /* 0x00000004ff0a7e24 */ /* 0x000fe4000f8e00ff */
[----:B------:R-:W-:Y:S07]  /*6020*/  LEPC R20, `(.L_x_102) ;  /* 0x000000001014794e */ /* 0x000fee0000000000 */
[----:B----45:R-:W-:Y:S05]  /*6030*/  CALL.ABS.NOINC R2 ;  /* 0x0000000002007343 */ /* 0x030fea0003c00000 */
.L_x_102:
[----:B------:R-:W-:Y:S01]  /*6040*/  LOP3.LUT P0, RZ, R175, 0x1b0, RZ, 0xc0, !PT ;  /* 0x000001b0afff7812 */ /* 0x000fe2000780c0ff */
[----:B------:R-:W-:Y:S11]  /*6050*/  BSSY.RECONVERGENT B6, `(.L_x_103) ;  /* 0x0000013000067945 */ /* 0x000ff60003800200 */
[----:B------:R-:W-:Y:S01]  /*6060*/  @!UPT UIADD3 URZ, UPT, UPT, URZ, URZ, URZ ;  /* 0x000000fffffff290 */ /* 0x000fe2000fffe0ff */
[----:B------:R-:W-:Y:S05]  /*6070*/  @!P0 BRA `(.L_x_104) ;  /* 0x0000000000408947 */ /* 0x000fea0003800000 */
        /* <DEDUP_REMOVED lines=16> */
.L_x_104:
[----:B------:R-:W-:Y:S05]  /*6180*/  BSYNC.RECONVERGENT B6 ;  /* 0x0000000000067941 */ /* 0x000fea0003800200 */
.L_x_103:
[----:B------:R-:W-:Y:S01]  /*6190*/  R2UR UR4, R162 ;  /* 0x00000000a20472ca */ /* 0x000fe200000e0000 */
[----:B------:R-:W-:Y:S01]  /*61a0*/  UISETP.NE.U32.AND UP0, UPT, UR60, URZ, UPT ;  /* 0x000000ff3c00728c */ /* 0x000fe2000bf05070 */
[----:B------:R-:W-:Y:S02]  /*61b0*/  ISETP.NE.U32.AND P4, PT, R156, RZ, PT ;  /* 0x000000ff9c00720c */ /* 0x000fe40003f85070 */
[----:B------:R-:W-:Y:S01]  /*61c0*/  ISETP.NE.U32.AND P2, PT, RZ, UR56, PT ;  /* 0x00000038ff007c0c */ /* 0x000fe2000bf45070 */
[----:B------:R-:W-:Y:S01]  /*61d0*/  UISETP.NE.AND.EX UP1, UPT, UR61, URZ, UPT, UP0 ;  /* 0x000000ff3d00728c */ /* 0x000fe2000bf25300 */
[----:B------:R-:W-:Y:S01]  /*61e0*/  ISETP.NE.AND.EX P4, PT, R157, RZ, PT, P4 ;  /* 0x000000ff9d00720c */ /* 0x000fe20003f85340 */
[----:B------:R-:W-:Y:S01]  /*61f0*/  UPLOP3.LUT UP0, UPT, UPT, UPT, UPT, 0x40, 0x4 ;  /* 0x000000000004789c */ /* 0x000fe20003f0e870 */
[----:B------:R-:W-:Y:S05]  /*6200*/  ISETP.NE.AND.EX P2, PT, RZ, UR57, PT, P2 ;  /* 0x00000039ff007c0c */ /* 0x000fea000bf45320 */
[----:B------:R-:W-:Y:S06]  /*6210*/  UISETP.NE.AND UP2, UPT, UR4, URZ, UPT ;  /* 0x000000ff0400728c */ /* 0x000fec000bf45270 */
[----:B------:R-:W-:Y:S05]  /*6220*/  PLOP3.LUT P1, PT, PT, PT, UP2, 0x80, 0x8 ;  /* 0x000000000008781c */ /* 0x000fea0003f2f028 */
[----:B------:R-:W-:Y:S06]  /*6230*/  @UP2 UPLOP3.LUT UP0, UPT, UPT, UPT, UP1, 0x80, 0x8 ;  /* 0x000000000008289c */ /* 0x000fec0003f0f010 */
[----:B------:R-:W-:Y:S01]  /*6240*/  PLOP3.LUT P0, PT, PT, PT, UP0, 0x80, 0x8 ;  /* 0x000000000008781c */ /* 0x000fe20003f0f008 */
[----:B------:R-:W-:Y:S01]  /*6250*/  @!UPT UIADD3 URZ, UPT, UPT, URZ, URZ, URZ ;  /* 0x000000fffffff290 */ /* 0x000fe2000fffe0ff */
[----:B------:R-:W-:Y:S11]  /*6260*/  BRA.U !UP1, `(.L_x_105) ;  /* 0x00000001093c7547 */ /* 0x000ff6000b800000 */
[----:B------:R-:W-:Y:S01]  /*6270*/  UISETP.NE.U32.AND UP0, UPT, UR56, URZ, UPT ;  /* 0x000000ff3800728c */ /* 0x000fe2000bf05070 */
[----:B-1----:R-:W-:Y:S01]  /*6280*/  HFMA2 R0, -RZ, RZ, 0, 5.9604644775390625e-08 ;  /* 0x00000001ff007431 */ /* 0x002fe200000001ff */
[----:B------:R-:W1:Y:S01]  /*6290*/  LDCU.64 UR8, c[0x0][0x358] ;  /* 0x00006b00ff0877ac */ /* 0x000e620008000a00 */
[----:B------:R-:W-:Y:S01]  /*62a0*/  IMAD.MOV.U32 R158, RZ, RZ, 0x1 ;  /* 0x00000001ff9e7424 */ /* 0x000fe200078e00ff */
[----:B------:R-:W-:Y:S06]  /*62b0*/  UISETP.NE.AND.EX UP0, UPT, UR57, URZ, UPT, UP0 ;  /* 0x000000ff3900728c */ /* 0x000fec000bf05300 */
[----:B------:R-:W-:Y:S05]  /*62c0*/  PLOP3.LUT P3, PT, PT, PT, UP0, 0x80, 0x8 ;  /* 0x000000000008781c */ /* 0x000fea0003f6f008 */
[----:B------:R-:W2:Y:S01]  /*62d0*/  @UP0 LDCU.64 UR4, c[0x0][0x888] ;  /* 0x00011100ff0407ac */ /* 0x000ea20008000a00 */
[----:B------:R-:W-:Y:S07]  /*62e0*/  @UP0 UIMAD UR6, UR36, UR60, URZ ;  /* 0x0000003c240602a4 */ /* 0x000fee000f8e02ff */
[----:B------:R-:W-:Y:S01]  /*62f0*/  @!P3 PRMT R158, R0, 0x7610, R158 ;  /* 0x00007610009eb816 */ /* 0x000fe2000000009e */
[----:B--2---:R-:W-:Y:S06]  /*6300*/  @UP0 UIMAD.WIDE UR4, UR6, 0x4, UR4 ;  /* 0x00000004060408a5 */ /* 0x004fec000f8e0204 */
[----:B------:R-:W-:Y:S01]  /*6310*/  IMAD.U32 R2, RZ, RZ, UR4 ;  /* 0x00000004ff027e24 */ /* 0x000fe2000f8e00ff */
[----:B------:R-:W-:Y:S04]  /*6320*/  MOV R3, UR5 ;  /* 0x0000000500037c02 */ /* 0x000fe80008000f00 */
[----:B------:R-:W2:Y:S01]  /*6330*/  @!UP0 LDCU UR4, c[0x0][0x880] ;  /* 0x00011000ff0487ac */ /* 0x000ea20008000800 */
[----:B-1---5:R3:W5:Y:S02]  /*6340*/  @P3 LDG.E R73, desc[UR8][R2.64] ;  /* 0x0000000802493981 */ /* 0x022764000c1e1900 */
[----:B--23--:R-:W-:Y:S02]  /*6350*/  @!P3 IMAD.U32 R73, RZ, RZ, UR4 ;  /* 0x00000004ff49be24 */ /* 0x00cfe4000f8e00ff */
.L_x_105:
[----:B------:R-:W-:Y:S05]  /*6360*/  @!P4 BRA `(.L_x_106) ;  /* 0x000000000024c947 */ /* 0x000fea0003800000 */
[----:B------:R-:W-:Y:S01]  /*6370*/  ISETP.NE.U32.AND P3, PT, R138, RZ, PT ;  /* 0x000000ff8a00720c */ /* 0x000fe20003f65070 */
[----:B------:R-:W2:Y:S03]  /*6380*/  LDCU.64 UR4, c[0x0][0x358] ;  /* 0x00006b00ff0477ac */ /* 0x000ea60008000a00 */
[----:B------:R-:W-:Y:S11]  /*6390*/  ISETP.NE.AND.EX P3, PT, R139, RZ, PT, P3 ;  /* 0x000000ff8b00720c */ /* 0x000ff60003f65330 */
[----:B------:R-:W-:Y:S02]  /*63a0*/  @!UPT UIADD3 URZ, UPT, UPT, URZ, URZ, URZ ;  /* 0x000000fffffff290 */ /* 0x000fe4000fffe0ff */
[----:B------:R-:W3:Y:S01]  /*63b0*/  @P3 LDC.64 R2, c[0x0][0x8a8] ;  /* 0x00022a00ff023b82 */ /* 0x000ee20000000a00 */
[----:B-1----:R-:W-:Y:S04]  /*63c0*/  @P3 IMAD R0, R156, UR36, RZ ;  /* 0x000000249c003c24 */ /* 0x002fe8000f8e02ff */
[----:B---3--:R-:W-:Y:S05]  /*63d0*/  @P3 IMAD.WIDE R2, R0, 0x4, R2 ;  /* 0x0000000400023825 */ /* 0x008fea00078e0202 */
[----:B--2--5:R2:W5:Y:S02]  /*63e0*/  @P3 LDG.E R70, desc[UR4][R2.64] ;  /* 0x0000000402463981 */ /* 0x024564000c1e1900 */
[----:B--2---:R-:W3:Y:S02]  /*63f0*/  @!P3 LDC R70, c[0x0][0x8a0] ;  /* 0x00022800ff46bb82 */ /* 0x004ee40000000800 */
.L_x_106:
[----:B-----5:R-:W-:Y:S01]  /*6400*/  FSETP.NEU.AND P4, PT, R73, RZ, PT ;  /* 0x000000ff4900720b */ /* 0x020fe20003f8d000 */
[----:B------:R-:W-:Y:S01]  /*6410*/  BSSY B1, `(.L_x_107) ;  /* 0x0000047000017945 */ /* 0x000fe20003800000 */
[----:B------:R-:W-:Y:S01]  /*6420*/  SEL R5, RZ, 0xffffffff, P2 ;  /* 0xffffffffff057807 */ /* 0x000fe20001000000 */
[----:B------:R-:W-:Y:S01]  /*6430*/  IMAD.MOV.U32 R181, RZ, RZ, 0x1 ;  /* 0x00000001ffb57424 */ /* 0x000fe200078e00ff */
[----:B------:R-:W-:Y:S01]  /*6440*/  LOP3.LUT P3, RZ, R158, 0xff, RZ, 0xc0, !PT ;  /* 0x000000ff9eff7812 */ /* 0x000fe2000786c0ff */
[----:B------:R-:W-:Y:S01]  /*6450*/  IMAD R71, R68, 0x100, R69 ;  /* 0x0000010044477824 */ /* 0x000fe200078e0245 */
[----:B-1----:R-:W-:Y:S02]  /*6460*/  @P1 SEL R0, RZ, 0xffffffff, P4 ;  /* 0xffffffffff001807 */ /* 0x002fe40002000000 */
[----:B------:R-:W-:Y:S02]  /*6470*/  CS2R R154, SRZ ;  /* 0x00000000009a7805 */ /* 0x000fe4000001ff00 */
[----:B------:R-:W-:Y:S02]  /*6480*/  LEA R3, R168, UR44, 0x3 ;  /* 0x0000002ca8037c11 */ /* 0x000fe4000f8e18ff */
[----:B------:R-:W-:Y:S02]  /*6490*/  CS2R R152, SRZ ;  /* 0x0000000000987805 */ /* 0x000fe4000001ff00 */
[----:B------:R-:W-:Y:S02]  /*64a0*/  @P0 SEL R0, R5, R0, !P3 ;  /* 0x0000000005000207 */ /* 0x000fe40005800000 */
[----:B------:R-:W-:Y:S02]  /*64b0*/  CS2R R150, SRZ ;  /* 0x0000000000967805 */ /* 0x000fe4000001ff00 */
[----:B------:R-:W-:Y:S02]  /*64c0*/  LEA R163, R68, UR44, 0x3 ;  /* 0x0000002c44a37c11 */ /* 0x000fe4000f8e18ff */
[----:B------:R-:W-:Y:S02]  /*64d0*/  CS2R R148, SRZ ;  /* 0x0000000000947805 */ /* 0x000fe4000001ff00 */
[----:B------:R-:W-:Y:S02]  /*64e0*/  @P1 LOP3.LUT R0, R0, 0x1, RZ, 0xc0, !PT ;  /* 0x0000000100001812 */ /* 0x000fe400078ec0ff */
[----:B------:R-:W-:Y:S02]  /*64f0*/  CS2R R146, SRZ ;  /* 0x0000000000927805 */ /* 0x000fe4000001ff00 */
[----:B------:R-:W-:Y:S02]  /*6500*/  SHF.L.U32 R2, R170, 0x1f, RZ ;  /* 0x0000001faa027819 */ /* 0x000fe400000006ff */
[----:B------:R-:W-:Y:S02]  /*6510*/  CS2R R144, SRZ ;  /* 0x0000000000907805 */ /* 0x000fe4000001ff00 */
[----:B------:R-:W-:Y:S02]  /*6520*/  ISETP.NE.U32.OR P6, PT, R0, 0x1, !P1 ;  /* 0x000000010000780c */ /* 0x000fe40004fc5470 */
[----:B------:R-:W-:Y:S02]  /*6530*/  CS2R R142, SRZ ;  /* 0x00000000008e7805 */ /* 0x000fe4000001ff00 */
[----:B------:R-:W-:Y:S02]  /*6540*/  PLOP3.LUT P2, PT, PT, PT, UP1, 0x80, 0x8 ;  /* 0x000000000008781c */ /* 0x000fe40003f4f018 */
[----:B------:R-:W-:Y:S02]  /*6550*/  CS2R R140, SRZ ;  /* 0x00000000008c7805 */ /* 0x000fe4000001ff00 */
[----:B------:R-:W-:Y:S02]  /*6560*/  SEL R0, RZ, 0xffffffff, P4 ;  /* 0xffffffffff007807 */ /* 0x000fe40002000000 */
[----:B------:R-:W-:Y:S03]  /*6570*/  P2R R189, PR, RZ, 0x40 ;  /* 0x00000040ffbd7803 */ /* 0x000fe60000000000 */
[----:B------:R-:W-:Y:S04]  /*6580*/  @P6 SHF.L.U32 R4, R167, 0x1f, RZ ;  /* 0x0000001fa7046819 */ /* 0x000fe800000006ff */
[----:B------:R-:W-:Y:S01]  /*6590*/  @P2 SEL R0, R5, R0, !P3 ;  /* 0x0000000005002207 */ /* 0x000fe20005800000 */
[----:B------:R-:W1:Y:S03]  /*65a0*/  @P6 SYNCS.PHASECHK.TRANS64.TRYWAIT P1, [R3+URZ+0x50], R4 ;  /* 0x00005004030065a7 */ /* 0x000e6600080211ff */
[----:B------:R-:W-:Y:S04]  /*65b0*/  LOP3.LUT R0, R0, 0x1, RZ, 0xc0, !PT ;  /* 0x0000000100007812 */ /* 0x000fe800078ec0ff */
[----:B------:R-:W-:Y:S04]  /*65c0*/  ISETP.NE.U32.AND P5, PT, R0, 0x1, PT ;  /* 0x000000010000780c */ /* 0x000fe80003fa5070 */
[----:B------:R-:W-:Y:S01]  /*65d0*/  P2R R182, PR, RZ, 0x20 ;  /* 0x00000020ffb67803 */ /* 0x000fe20000000000 */
[----:B------:R2:W4:Y:S01]  /*65e0*/  SYNCS.PHASECHK.TRANS64.TRYWAIT P0, [R163+URZ+0xc0], R2 ;  /* 0x0000c002a30075a7 */ /* 0x00052200080011ff */
[----:B-1----:R-:W-:Y:S01]  /*65f0*/  @P6 SEL R181, RZ, 0x1, !P1 ;  /* 0x00000001ffb56807 */ /* 0x002fe20004800000 */
[----:B--2---:R-:W-:Y:S06]  /*6600*/  @!P6 BRA `(.L_x_108) ;  /* 0x00000000009ce947 */ /* 0x004fec0003800000 */
[----:B------:R-:W-:Y:S01]  /*6610*/  @P5 IMAD R7, R168, 0x2000, R173 ;  /* 0x00002000a8075824 */ /* 0x000fe200078e02ad */
[----:B------:R-:W-:Y:S01]  /*6620*/  ISETP.NE.AND P1, PT, R181, RZ, PT ;  /* 0x000000ffb500720c */ /* 0x000fe20003f25270 */
[----:B------:R-:W-:Y:S01]  /*6630*/  BSSY B0, `(.L_x_109) ;  /* 0x0000010000007945 */ /* 0x000fe20003800000 */
[----:B------:R-:W-:Y:S01]  /*6640*/  CS2R R142, SRZ ;  /* 0x00000000008e7805 */ /* 0x000fe2000001ff00 */
[--C-:B------:R-:W-:Y:S01]  /*6650*/  @P5 IMAD R6, R174, -0x10, R7.reuse ;  /* 0xfffffff0ae065824 */ /* 0x100fe200078e0207 */
[----:B------:R-:W-:Y:S01]  /*6660*/  CS2R R140, SRZ ;  /* 0x00000000008c7805 */ /* 0x000fe2000001ff00 */
[----:B------:R-:W-:Y:S01]  /*6670*/  @P5 IMAD R5, R172, -0x10, R7 ;  /* 0xfffffff0ac055824 */ /* 0x000fe200078e0207 */
[----:B------:R-:W-:Y:S01]  /*6680*/  CS2R R150, SRZ ;  /* 0x0000000000967805 */ /* 0x000fe2000001ff00 */
[----:B------:R-:W-:Y:S01]  /*6690*/  @P5 IMAD R4, R171, 0x10, R6 ;  /* 0x00000010ab045824 */ /* 0x000fe200078e0206 */
[----:B------:R-:W-:Y:S02]  /*66a0*/  CS2R R148, SRZ ;  /* 0x0000000000947805 */ /* 0x000fe4000001ff00 */
[----:B------:R-:W-:Y:S02]  /*66b0*/  CS2R R146, SRZ ;  /* 0x0000000000927805 */ /* 0x000fe4000001ff00 */
[----:B------:R-:W-:Y:S02]  /*66c0*/  CS2R R144, SRZ ;  /* 0x0000000000907805 */ /* 0x000fe4000001ff00 */
[----:B------:R-:W-:Y:S02]  /*66d0*/  CS2R R154, SRZ ;  /* 0x00000000009a7805 */ /* 0x000fe4000001ff00 */
[----:B------:R-:W-:Y:S01]  /*66e0*/  CS2R R152, SRZ ;  /* 0x0000000000987805 */ /* 0x000fe2000001ff00 */
[----:B------:R-:W-:Y:S06]  /*66f0*/  @P1 BRA `(.L_x_110) ;  /* 0x00000000000c1947 */ /* 0x000fec0003800000 */
[----:B------:R-:W-:Y:S04]  /*6700*/  SHF.L.U32 R0, R167, 0x1f, RZ ;  /* 0x0000001fa7007819 */ /* 0x000fe800000006ff */
[----:B------:R-:W1:Y:S02]  /*6710*/  SYNCS.PHASECHK.TRANS64.TRYWAIT P1, [R3+URZ+0x50], R0 ;  /* 0x00005000030075a7 */ /* 0x000e6400080211ff */
[----:B-1----:R-:W-:Y:S05]  /*6720*/  @!P1 BRA `(.L_x_111) ;  /* 0x0000006000a49947 */ /* 0x002fea0003800000 */
.L_x_110:
[----:B------:R-:W-:Y:S05]  /*6730*/  BSYNC B0 ;  /* 0x0000000000007941 */ /* 0x000fea0003800000 */
.L_x_109:
[----:B------:R-:W-:Y:S01]  /*6740*/  ISETP.NE.AND P1, PT, R182, RZ, PT ;  /* 0x000000ffb600720c */ /* 0x000fe20003f25270 */
[----:B-1----:R-:W-:Y:S02]  /*6750*/  VIADD R3, R3, 0x70 ;  /* 0x0000007003037836 */ /* 0x002fe40000000000 */
[----:B------:R-:W-:Y:S02]  /*6760*/  IMAD.U32 R0, RZ, RZ, UR45 ;  /* 0x0000002dff007e24 */ /* 0x000fe4000f8e00ff */
[----:B------:R-:W-:Y:S03]  /*6770*/  VIADD R168, R168, 0x1 ;  /* 0x00000001a8a87836 */ /* 0x000fe60000000000 */
[----:B------:R-:W-:Y:S05]  /*6780*/  PRMT R0, R0, 0x654, R3 ;  /* 0x0000065400007816 */ /* 0x000fea0000000003 */
[----:B------:R1:W2:Y:S04]  /*6790*/  @P1 LDS.128 R140, [R7] ;  /* 0x00000000078c1984 */ /* 0x0002a80000000c00 */
[----:B------:R1:W1:Y:S04]  /*67a0*/  @P1 LDS.128 R148, [R5+0x20] ;  /* 0x0000200005941984 */ /* 0x0002680000000c00 */
[----:B------:R1:W1:Y:S04]  /*67b0*/  @P1 LDS.128 R144, [R6+0x10] ;  /* 0x0000100006901984 */ /* 0x0002680000000c00 */
[----:B------:R1:W1:Y:S01]  /*67c0*/  @P1 LDS.128 R152, [R4+0x10] ;  /* 0x0000100004981984 */ /* 0x0002620000000c00 */
[C---:B------:R-:W-:Y:S01]  /*67d0*/  ISETP.NE.AND P1, PT, R168.reuse, 0x4, PT ;  /* 0x00000004a800780c */ /* 0x040fe20003f25270 */
[----:B------:R-:W-:Y:S01]  /*67e0*/  @!PT LDS RZ, [RZ] ;  /* 0x00000000fffff984 */ /* 0x000fe20000000800 */
[----:B------:R-:W-:Y:S01]  /*67f0*/  @!PT LDS RZ, [RZ] ;  /* 0x00000000fffff984 */ /* 0x000fe20000000800 */
[----:B------:R-:W-:Y:S01]  /*6800*/  @!PT LDS RZ, [RZ] ;  /* 0x00000000fffff984 */ /* 0x000fe20000000800 */
[----:B------:R-:W-:Y:S01]  /*6810*/  @!PT LDS RZ, [RZ] ;  /* 0x00000000fffff984 */ /* 0x000fe20000000800 */
[----:B------:R5:W-:Y:S06]  /*6820*/  MEMBAR.ALL.CTA ;  /* 0x0000000000007992 */ /* 0x000bec0000008000 */
[----:B-----5:R-:W5:Y:S01]  /*6830*/  FENCE.VIEW.ASYNC.S ;  /* 0x00000000000073c6 */ /* 0x020f620000000000 */
[----:B------:R-:W-:Y:S01]  /*6840*/  SEL R168, R168, RZ, P1 ;  /* 0x000000ffa8a87207 */ /* 0x000fe20000800000 */
[----:B-----5:R5:W-:Y:S02]  /*6850*/  SYNCS.ARRIVE.TRANS64.RED.A1T0 RZ, [R0+URZ], RZ ;  /* 0x000000ff00ff79a7 */ /* 0x020be400081004ff */
[----:B-----5:R-:W-:Y:S04]  /*6860*/  SEL R0, RZ, 0x1, P1 ;  /* 0x00000001ff007807 */ /* 0x020fe80000800000 */
[----:B--2---:R-:W-:Y:S02]  /*6870*/  LOP3.LUT R167, R167, R0, RZ, 0x3c, !PT ;  /* 0x00000000a7a77212 */ /* 0x004fe400078e3cff */
.L_x_108:
[----:B------:R-:W-:Y:S05]  /*6880*/  BSYNC B1 ;  /* 0x0000000000017941 */ /* 0x000fea0003800000 */
.L_x_107:
[----:B------:R-:W-:Y:S04]  /*6890*/  SHF.R.U32.HI R0, RZ, 0x15, R71 ;  /* 0x00000015ff007819 */ /* 0x000fe80000011647 */
[----:B------:R-:W-:Y:S01]  /*68a0*/  LOP3.LUT P1, RZ, R0, 0x3, R159, 0x48, !PT ;  /* 0x0000000300ff7812 */ /* 0x000fe2000782489f */
[----:B------:R-:W-:Y:S01]  /*68b0*/  @!UPT UIADD3 URZ, UPT, UPT, URZ, URZ, URZ ;  /* 0x000000fffffff290 */ /* 0x000fe2000fffe0ff */
[----:B----4-:R-:W-:Y:S11]  /*68c0*/  @P0 BRA `(.L_x_112) ;  /* 0x0000000000080947 */ /* 0x010ff60003800000 */
[----:B------:R-:W2:Y:S02]  /*68d0*/  SYNCS.PHASECHK.TRANS64.TRYWAIT P0, [R163+URZ+0xc0], R2 ;  /* 0x0000c002a30075a7 */ /* 0x000ea400080011ff */
[----:B--2---:R-:W-:Y:S05]  /*68e0*/  @!P0 BRA `(.L_x_113) ;  /* 0x0000006000488947 */ /* 0x004fea0003800000 */
.L_x_112:
[----:B------:R-:W-:Y:S04]  /*68f0*/  BSSY.RECONVERGENT B6, `(.L_x_114) ;  /* 0x0000012000067945 */ /* 0x000fe80003800200 */
[----:B------:R-:W-:Y:S05]  /*6900*/  @!P1 BRA `(.L_x_115) ;  /* 0x0000000000409947 */ /* 0x000fea0003800000 */
[----:B------:R-:W1:Y:S01]  /*6910*/  LDCU.64 UR8, c[0x4][0x78] ;  /* 0x01000f00ff0877ac */ /* 0x000e620008000a00 */
[----:B------:R-:W-:Y:S01]  /*6920*/  MOV R3, 0x0 ;  /* 0x0000000000037802 */ /* 0x000fe20000000f00 */
[----:B------:R-:W-:Y:S02]  /*6930*/  HFMA2 R12, -RZ, RZ, 0, 5.9604644775390625e-08 ;  /* 0x00000001ff0c7431 */ /* 0x000fe400000001ff */
[----:B------:R-:W-:Y:S02]  /*6940*/  IMAD.MOV.U32 R8, RZ, RZ, 0x192 ;  /* 0x00000192ff087424 */ /* 0x000fe400078e00ff */
[----:B------:R-:W-:Y:S01]  /*6950*/  IMAD.MOV.U32 R13, RZ, RZ, RZ ;  /* 0x000000ffff0d7224 */ /* 0x000fe200078e00ff */
[----:B------:R-:W4:Y:S01]  /*6960*/  LDCU.64 UR6, c[0x4][0x80] ;  /* 0x01001000ff0677ac */ /* 0x000f220008000a00 */
[----:B--2---:R-:W2:Y:S01]  /*6970*/  LDC.64 R2, c[0x4][R3] ;  /* 0x0100000003027b82 */ /* 0x004ea20000000a00 */
[----:B------:R-:W5:Y:S01]  /*6980*/  LDCU.64 UR4, c[0x4][0x18] ;  /* 0x01000300ff0477ac */ /* 0x000f620008000a00 */
[----:B-1----:R-:W-:Y:S01]  /*6990*/  MOV R5, UR9 ;  /* 0x0000000900057c02 */ /* 0x002fe20008000f00 */
[----:B------:R-:W-:Y:S01]  /*69a0*/  IMAD.U32 R4, RZ, RZ, UR8 ;  /* 0x00000008ff047e24 */ /* 0x000fe2000f8e00ff */
[----:B----4-:R-:W-:Y:S01]  /*69b0*/  MOV R7, UR7 ;  /* 0x0000000700077c02 */ /* 0x010fe20008000f00 */
[----:B------:R-:W-:Y:S01]  /*69c0*/  IMAD.U32 R6, RZ, RZ, UR6 ;  /* 0x00000006ff067e24 */ /* 0x000fe2000f8e00ff */
[----:B-----5:R-:W-:Y:S01]  /*69d0*/  MOV R11, UR5 ;  /* 0x00000005000b7c02 */ /* 0x020fe20008000f00 */
[----:B------:R-:W-:Y:S02]  /*69e0*/  IMAD.U32 R10, RZ, RZ, UR4 ;  /* 0x00000004ff0a7e24 */ /* 0x000fe4000f8e00ff */
[----:B------:R-:W-:Y:S07]  /*69f0*/  LEPC R20, `(.L_x_115) ;  /* 0x000000001014794e */ /* 0x000fee0000000000 */
[----:B--23--:R-:W-:Y:S05]  /*6a00*/  CALL.ABS.NOINC R2 ;  /* 0x0000000002007343 */ /* 0x00cfea0003c00000 */
.L_x_115:
[----:B------:R-:W-:Y:S05]  /*6a10*/  BSYNC.RECONVERGENT B6 ;  /* 0x0000000000067941 */ /* 0x000fea0003800200 */
.L_x_114:
[-C--:B------:R-:W-:Y:S01]  /*6a20*/  F2FP.F16.E5M2.UNPACK_B R74, R140.reuse ;  /* 0x0000008cff4a723e */ /* 0x080fe200020004ff */
[----:B------:R-:W-:Y:S05]  /*6a30*/  WARPSYNC.ALL ;  /* 0x0000000000007948 */ /* 0x000fea0003800000 */
[----:B------:R-:W-:Y:S01]  /*6a40*/  R2UR UR4, R71 ;  /* 0x00000000470472ca */ /* 0x000fe200000e0000 */
[--C-:B------:R-:W-:Y:S01]  /*6a50*/  HADD2.F32 R72, -RZ, R74.reuse.H0_H0 ;  /* 0x2000004aff487230 */ /* 0x100fe20000004100 */
[----:B------:R-:W-:Y:S01]  /*6a60*/  F2FP.F16.E5M2.UNPACK_B R76, R140.H1 ;  /* 0x0000008cff4c723e */ /* 0x000fe200030004ff */
[----:B------:R-:W-:Y:S01]  /*6a70*/  HADD2.F32 R75, -RZ, R74.H1_H1 ;  /* 0x3000004aff4b7230 */ /* 0x000fe20000004100 */
[-C--:B------:R-:W-:Y:S01]  /*6a80*/  F2FP.F16.E5M2.UNPACK_B R78, R141.reuse ;  /* 0x0000008dff4e723e */ /* 0x080fe200020004ff */
[----:B------:R-:W-:Y:S01]  /*6a90*/  BSSY.RECONVERGENT B0, `(.L_x_116) ;  /* 0x000011d000007945 */ /* 0x000fe20003800200 */
[----:B------:R-:W-:Y:S01]  /*6aa0*/  F2FP.F16.E5M2.UNPACK_B R80, R141.H1 ;  /* 0x0000008dff50723e */ /* 0x000fe200030004ff */
[----:B------:R-:W-:Y:S01]  /*6ab0*/  HADD2.F32 R74, -RZ, R76.H0_H0 ;  /* 0x2000004cff4a7230 */ /* 0x000fe20000004100 */
[-C--:B------:R-:W-:Y:S01]  /*6ac0*/  F2FP.F16.E5M2.UNPACK_B R82, R142.reuse ;  /* 0x0000008eff52723e */ /* 0x080fe200020004ff */
[--C-:B------:R-:W-:Y:S01]  /*6ad0*/  HADD2.F32 R77, -RZ, R78.reuse.H0_H0 ;  /* 0x2000004eff4d7230 */ /* 0x100fe20000004100 */
[----:B------:R-:W-:Y:S01]  /*6ae0*/  F2FP.F16.E5M2.UNPACK_B R84, R142.H1 ;  /* 0x0000008eff54723e */ /* 0x000fe200030004ff */
[----:B------:R-:W-:Y:S01]  /*6af0*/  HADD2.F32 R78, -RZ, R78.H1_H1 ;  /* 0x3000004eff4e7230 */ /* 0x000fe20000004100 */
[-C--:B------:R-:W-:Y:S01]  /*6b00*/  F2FP.F16.E5M2.UNPACK_B R86, R143.reuse ;  /* 0x0000008fff56723e */ /* 0x080fe200020004ff */
[----:B-1----:R-:W3:Y:S01]  /*6b10*/  LDTM.x64 R4, tmem[UR4] ;  /* 0x00000004000479ee */ /* 0x002ee20008340000 */
[----:B------:R-:W-:Y:S01]  /*6b20*/  F2FP.F16.E5M2.UNPACK_B R88, R143.H1 ;  /* 0x0000008fff58723e */ /* 0x000fe200030004ff */
[----:B------:R-:W-:Y:S01]  /*6b30*/  HADD2.F32 R76, -RZ, R76.H1_H1 ;  /* 0x3000004cff4c7230 */ /* 0x000fe20000004100 */
[-C--:B------:R-:W-:Y:S01]  /*6b40*/  F2FP.F16.E5M2.UNPACK_B R90, R144.reuse ;  /* 0x00000090ff5a723e */ /* 0x080fe200020004ff */
[----:B------:R-:W-:Y:S01]  /*6b50*/  HADD2.F32 R79, -RZ, R80.H0_H0 ;  /* 0x20000050ff4f7230 */ /* 0x000fe20000004100 */
[----:B------:R-:W-:Y:S01]  /*6b60*/  F2FP.F16.E5M2.UNPACK_B R92, R144.H1 ;  /* 0x00000090ff5c723e */ /* 0x000fe200030004ff */
[--C-:B------:R-:W-:Y:S01]  /*6b70*/  HADD2.F32 R81, -RZ, R82.reuse.H0_H0 ;  /* 0x20000052ff517230 */ /* 0x100fe20000004100 */
[----:B------:R-:W-:Y:S01]  /*6b80*/  SHF.L.U32 R188, R166, 0x4, RZ ;  /* 0x00000004a6bc7819 */ /* 0x000fe200000006ff */
[----:B------:R-:W-:Y:S01]  /*6b90*/  HADD2.F32 R82, -RZ, R82.H1_H1 ;  /* 0x30000052ff527230 */ /* 0x000fe20000004100 */
[----:B------:R-:W-:Y:S01]  /*6ba0*/  SHF.L.U32 R190, R165, 0x4, RZ ;  /* 0x00000004a5be7819 */ /* 0x000fe200000006ff */
[--C-:B------:R-:W-:Y:S01]  /*6bb0*/  HADD2.F32 R85, -RZ, R86.reuse.H0_H0 ;  /* 0x20000056ff557230 */ /* 0x100fe20000004100 */
[C---:B------:R-:W-:Y:S01]  /*6bc0*/  IADD3 R178, PT, PT, R173.reuse, R188, RZ ;  /* 0x000000bcadb27210 */ /* 0x040fe20007ffe0ff */
[----:B------:R-:W-:Y:S01]  /*6bd0*/  HADD2.F32 R86, -RZ, R86.H1_H1 ;  /* 0x30000056ff567230 */ /* 0x000fe20000004100 */
[----:B------:R-:W-:Y:S01]  /*6be0*/  IADD3 R180, PT, PT, R173, R190, RZ ;  /* 0x000000beadb47210 */ /* 0x000fe20007ffe0ff */
[--C-:B------:R-:W-:Y:S01]  /*6bf0*/  HADD2.F32 R89, -RZ, R90.reuse.H0_H0 ;  /* 0x2000005aff597230 */ /* 0x100fe20000004100 */
[----:B------:R-:W-:Y:S01]  /*6c00*/  SHF.L.U32 R183, R171, 0x4, RZ ;  /* 0x00000004abb77819 */ /* 0x000fe200000006ff */
[----:B------:R-:W-:Y:S01]  /*6c10*/  HADD2.F32 R90, -RZ, R90.H1_H1 ;  /* 0x3000005aff5a7230 */ /* 0x000fe20000004100 */
[----:B------:R-:W-:Y:S01]  /*6c20*/  F2FP.F16.E5M2.UNPACK_B R94, R145 ;  /* 0x00000091ff5e723e */ /* 0x000fe200020004ff */
[----:B------:R-:W-:Y:S01]  /*6c30*/  HADD2.F32 R80, -RZ, R80.H1_H1 ;  /* 0x30000050ff507230 */ /* 0x000fe20000004100 */
[----:B------:R-:W-:Y:S01]  /*6c40*/  F2FP.F16.E5M2.UNPACK_B R98, R146 ;  /* 0x00000092ff62723e */ /* 0x000fe200020004ff */
[----:B------:R-:W-:Y:S01]  /*6c50*/  HADD2.F32 R83, -RZ, R84.H0_H0 ;  /* 0x20000054ff537230 */ /* 0x000fe20000004100 */
[----:B------:R-:W-:Y:S01]  /*6c60*/  F2FP.F16.E5M2.UNPACK_B R102, R147 ;  /* 0x00000093ff66723e */ /* 0x000fe200020004ff */
[--C-:B------:R-:W-:Y:S01]  /*6c70*/  HADD2.F32 R93, -RZ, R94.reuse.H0_H0 ;  /* 0x2000005eff5d7230 */ /* 0x100fe20000004100 */
[----:B------:R-:W-:Y:S01]  /*6c80*/  F2FP.F16.E5M2.UNPACK_B R106, R148 ;  /* 0x00000094ff6a723e */ /* 0x000fe200020004ff */
[C---:B---3--:R-:W-:Y:S01]  /*6c90*/  FMUL R0, R70.reuse, R4 ;  /* 0x0000000446007220 */ /* 0x048fe20000400000 */
[C---:B--2---:R-:W-:Y:S01]  /*6ca0*/  FMUL R2, R70.reuse, R5 ;  /* 0x0000000546027220 */ /* 0x044fe20000400000 */
[C---:B------:R-:W-:Y:S01]  /*6cb0*/  FMUL R4, R70.reuse, R8 ;  /* 0x0000000846047220 */ /* 0x040fe20000400000 */
[C---:B------:R-:W-:Y:S01]  /*6cc0*/  FMUL R5, R70.reuse, R9 ;  /* 0x0000000946057220 */ /* 0x040fe20000400000 */
[C---:B------:R-:W-:Y:S01]  /*6cd0*/  FFMA R0, R73.reuse, R72, R0 ;  /* 0x0000004849007223 */ /* 0x040fe20000000000 */
[C---:B------:R-:W-:Y:S01]  /*6ce0*/  FFMA R2, R73.reuse, R75, R2 ;  /* 0x0000004b49027223 */ /* 0x040fe20000000002 */
[C---:B------:R-:W-:Y:S01]  /*6cf0*/  FMUL R8, R70.reuse, R12 ;  /* 0x0000000c46087220 */ /* 0x040fe20000400000 */
[C---:B------:R-:W-:Y:S01]  /*6d00*/  FMUL R9, R70.reuse, R13 ;  /* 0x0000000d46097220 */ /* 0x040fe20000400000 */
[C---:B------:R-:W-:Y:S01]  /*6d10*/  FMUL R12, R70.reuse, R16 ;  /* 0x00000010460c7220 */ /* 0x040fe20000400000 */
[C---:B------:R-:W-:Y:S01]  /*6d20*/  FMUL R13, R70.reuse, R17 ;  /* 0x00000011460d7220 */ /* 0x040fe20000400000 */
[C---:B------:R-:W-:Y:S01]  /*6d30*/  FMUL R16, R70.reuse, R20 ;  /* 0x0000001446107220 */ /* 0x040fe20000400000 */
[C---:B------:R-:W-:Y:S01]  /*6d40*/  FMUL R17, R70.reuse, R21 ;  /* 0x0000001546117220 */ /* 0x040fe20000400000 */
[----:B------:R-:W-:Y:S02]  /*6d50*/  HADD2.F32 R94, -RZ, R94.H1_H1 ;  /* 0x3000005eff5e7230 */ /* 0x000fe40000004100 */
[C---:B------:R-:W-:Y:S01]  /*6d60*/  FMUL R20, R70.reuse, R24 ;  /* 0x0000001846147220 */ /* 0x040fe20000400000 */
[C---:B------:R-:W-:Y:S01]  /*6d70*/  FMUL R21, R70.reuse, R25 ;  /* 0x0000001946157220 */ /* 0x040fe20000400000 */
[--C-:B------:R-:W-:Y:S02]  /*6d80*/  HADD2.F32 R97, -RZ, R98.reuse.H0_H0 ;  /* 0x20000062ff617230 */ /* 0x100fe40000004100 */
[C---:B------:R-:W-:Y:S01]  /*6d90*/  FMUL R24, R70.reuse, R28 ;  /* 0x0000001c46187220 */ /* 0x040fe20000400000 */
[----:B------:R-:W-:Y:S02]  /*6da0*/  HADD2.F32 R98, -RZ, R98.H1_H1 ;  /* 0x30000062ff627230 */ /* 0x000fe40000004100 */
[C---:B------:R-:W-:Y:S01]  /*6db0*/  FMUL R25, R70.reuse, R29 ;  /* 0x0000001d46197220 */ /* 0x040fe20000400000 */
[--C-:B------:R-:W-:Y:S02]  /*6dc0*/  HADD2.F32 R101, -RZ, R102.reuse.H0_H0 ;  /* 0x20000066ff657230 */ /* 0x100fe40000004100 */
[C---:B------:R-:W-:Y:S01]  /*6dd0*/  FMUL R28, R70.reuse, R32 ;  /* 0x00000020461c7220 */ /* 0x040fe20000400000 */
[----:B------:R-:W-:Y:S02]  /*6de0*/  HADD2.F32 R102, -RZ, R102.H1_H1 ;  /* 0x30000066ff667230 */ /* 0x000fe40000004100 */
[C---:B------:R-:W-:Y:S01]  /*6df0*/  FMUL R29, R70.reuse, R33 ;  /* 0x00000021461d7220 */ /* 0x040fe20000400000 */
[--C-:B------:R-:W-:Y:S02]  /*6e00*/  HADD2.F32 R105, -RZ, R106.reuse.H0_H0 ;  /* 0x2000006aff697230 */ /* 0x100fe40000004100 */
[C---:B------:R-:W-:Y:S01]  /*6e10*/  FMUL R32, R70.reuse, R36 ;  /* 0x0000002446207220 */ /* 0x040fe20000400000 */
[----:B------:R-:W-:Y:S01]  /*6e20*/  F2FP.F16.E5M2.UNPACK_B R96, R145.H1 ;  /* 0x00000091ff60723e */ /* 0x000fe200030004ff */
[----:B------:R-:W-:Y:S02]  /*6e30*/  HADD2.F32 R106, -RZ, R106.H1_H1 ;  /* 0x3000006aff6a7230 */ /* 0x000fe40000004100 */
[C---:B------:R-:W-:Y:S01]  /*6e40*/  FMUL R33, R70.reuse, R37 ;  /* 0x0000002546217220 */ /* 0x040fe20000400000 */
[C---:B------:R-:W-:Y:S01]  /*6e50*/  FMUL R36, R70.reuse, R40 ;  /* 0x0000002846247220 */ /* 0x040fe20000400000 */
[----:B------:R-:W-:Y:S01]  /*6e60*/  F2FP.F16.E5M2.UNPACK_B R100, R146.H1 ;  /* 0x00000092ff64723e */ /* 0x000fe200030004ff */
        /* <DEDUP_REMOVED lines=8> */
[----:B------:R-:W-:Y:S01]  /*6ef0*/  F2FP.F16.E5M2.UNPACK_B R110, R149 ;  /* 0x00000095ff6e723e */ /* 0x000fe200020004ff */
[C---:B------:R-:W-:Y:S01]  /*6f00*/  FMUL R49, R70.reuse, R53 ;  /* 0x0000003546317220 */ /* 0x040fe20000400000 */
[C---:B------:R-:W-:Y:S01]  /*6f10*/  FMUL R52, R70.reuse, R56 ;  /* 0x0000003846347220 */ /* 0x040fe20000400000 */
[----:B------:R-:W-:Y:S01]  /*6f20*/  F2FP.F16.E5M2.UNPACK_B R112, R149.H1 ;  /* 0x00000095ff70723e */ /* 0x000fe200030004ff */
[C---:B------:R-:W-:Y:S01]  /*6f30*/  FMUL R53, R70.reuse, R57 ;  /* 0x0000003946357220 */ /* 0x040fe20000400000 */
[--C-:B------:R-:W-:Y:S02]  /*6f40*/  HADD2.F32 R109, -RZ, R110.reuse.H0_H0 ;  /* 0x2000006eff6d7230 */ /* 0x100fe40000004100 */
[C---:B------:R-:W-:Y:S01]  /*6f50*/  FMUL R56, R70.reuse, R60 ;  /* 0x0000003c46387220 */ /* 0x040fe20000400000 */
[----:B------:R-:W-:Y:S01]  /*6f60*/  F2FP.F16.E5M2.UNPACK_B R114, R150 ;  /* 0x00000096ff72723e */ /* 0x000fe200020004ff */
[----:B------:R-:W-:Y:S02]  /*6f70*/  HADD2.F32 R110, -RZ, R110.H1_H1 ;  /* 0x3000006eff6e7230 */ /* 0x000fe40000004100 */
[C---:B------:R-:W-:Y:S01]  /*6f80*/  FMUL R57, R70.reuse, R61 ;  /* 0x0000003d46397220 */ /* 0x040fe20000400000 */
[C---:B------:R-:W-:Y:S01]  /*6f90*/  FMUL R60, R70.reuse, R64 ;  /* 0x00000040463c7220 */ /* 0x040fe20000400000 */
[----:B------:R-:W-:Y:S01]  /*6fa0*/  F2FP.F16.E5M2.UNPACK_B R116, R150.H1 ;  /* 0x00000096ff74723e */ /* 0x000fe200030004ff */
[--C-:B------:R-:W-:Y:S02]  /*6fb0*/  HADD2.F32 R113, -RZ, R114.reuse.H0_H0 ;  /* 0x20000072ff717230 */ /* 0x100fe40000004100 */
[C---:B------:R-:W-:Y:S01]  /*6fc0*/  FMUL R61, R70.reuse, R65 ;  /* 0x00000041463d7220 */ /* 0x040fe20000400000 */
[----:B------:R-:W-:Y:S02]  /*6fd0*/  HADD2.F32 R114, -RZ, R114.H1_H1 ;  /* 0x30000072ff727230 */ /* 0x000fe40000004100 */
[C---:B------:R-:W-:Y:S01]  /*6fe0*/  FMUL R3, R70.reuse, R6 ;  /* 0x0000000646037220 */ /* 0x040fe20000400000 */
[----:B------:R-:W-:Y:S01]  /*6ff0*/  F2FP.F16.E5M2.UNPACK_B R118, R151 ;  /* 0x00000097ff76723e */ /* 0x000fe200020004ff */
[C---:B------:R-:W-:Y:S01]  /*7000*/  FMUL R7, R70.reuse, R7 ;  /* 0x0000000746077220 */ /* 0x040fe20000400000 */
[C---:B------:R-:W-:Y:S01]  /*7010*/  FMUL R6, R70.reuse, R10 ;  /* 0x0000000a46067220 */ /* 0x040fe20000400000 */
[----:B------:R-:W-:Y:S01]  /*7020*/  F2FP.F16.E5M2.UNPACK_B R120, R151.H1 ;  /* 0x00000097ff78723e */ /* 0x000fe200030004ff */
[C---:B------:R-:W-:Y:S01]  /*7030*/  FFMA R3, R73.reuse, R74, R3 ;  /* 0x0000004a49037223 */ /* 0x040fe20000000003 */
[C---:B------:R-:W-:Y:S01]  /*7040*/  FFMA R7, R73.reuse, R76, R7 ;  /* 0x0000004c49077223 */ /* 0x040fe20000000007 */
[----:B------:R-:W-:Y:S01]  /*7050*/  F2FP.F16.E5M2.UNPACK_B R122, R152 ;  /* 0x00000098ff7a723e */ /* 0x000fe200020004ff */
[C---:B------:R-:W-:Y:S01]  /*7060*/  FFMA R4, R73.reuse, R77, R4 ;  /* 0x0000004d49047223 */ /* 0x040fe20000000004 */
[C---:B------:R-:W-:Y:S01]  /*7070*/  FFMA R5, R73.reuse, R78, R5 ;  /* 0x0000004e49057223 */ /* 0x040fe20000000005 */
[----:B------:R-:W-:Y:S01]  /*7080*/  F2FP.F16.E5M2.UNPACK_B R124, R152.H1 ;  /* 0x00000098ff7c723e */ /* 0x000fe200030004ff */
[----:B------:R-:W-:Y:S01]  /*7090*/  FFMA R6, R73, R79, R6 ;  /* 0x0000004f49067223 */ /* 0x000fe20000000006 */
[----:B------:R-:W-:Y:S01]  /*70a0*/  F2FP.SATFINITE.E5M2.F32.PACK_AB_MERGE_C R179, R7, R3, RZ ;  /* 0x0000000307b3723e */ /* 0x000fe200048060ff */
[--C-:B------:R-:W-:Y:S02]  /*70b0*/  HADD2.F32 R117, -RZ, R118.reuse.H0_H0 ;  /* 0x20000076ff757230 */ /* 0x100fe40000004100 */
[----:B------:R-:W-:Y:S01]  /*70c0*/  FMUL R11, R70, R11 ;  /* 0x0000000b460b7220 */ /* 0x000fe20000400000 */
[----:B------:R-:W-:Y:S01]  /*70d0*/  HADD2.F32 R118, -RZ, R118.H1_H1 ;  /* 0x30000076ff767230 */ /* 0x000fe20000004100 */
[----:B------:R-:W-:Y:S01]  /*70e0*/  F2FP.SATFINITE.E5M2.F32.PACK_AB_MERGE_C R184, R2, R0, R179 ;  /* 0x0000000002b8723e */ /* 0x000fe200048060b3 */
[--C-:B------:R-:W-:Y:S01]  /*70f0*/  HADD2.F32 R121, -RZ, R122.reuse.H0_H0 ;  /* 0x2000007aff797230 */ /* 0x100fe20000004100 */
[----:B------:R-:W-:Y:S01]  /*7100*/  IADD3 R179, PT, PT, R183, R178, RZ ;  /* 0x000000b2b7b37210 */ /* 0x000fe20007ffe0ff */
[C---:B------:R-:W-:Y:S01]  /*7110*/  FFMA R11, R73.reuse, R80, R11 ;  /* 0x00000050490b7223 */ /* 0x040fe2000000000b */
[C---:B------:R-:W-:Y:S01]  /*7120*/  FFMA R8, R73.reuse, R81, R8 ;  /* 0x0000005149087223 */ /* 0x040fe20000000008 */
[----:B------:R-:W-:Y:S01]  /*7130*/  FFMA R9, R73, R82, R9 ;  /* 0x0000005249097223 */ /* 0x000fe20000000009 */
[----:B------:R-:W-:Y:S02]  /*7140*/  HADD2.F32 R122, -RZ, R122.H1_H1 ;  /* 0x3000007aff7a7230 */ /* 0x000fe40000004100 */
[C---:B------:R-:W-:Y:S01]  /*7150*/  FMUL R10, R70.reuse, R14 ;  /* 0x0000000e460a7220 */ /* 0x040fe20000400000 */
[----:B------:R-:W-:Y:S01]  /*7160*/  HADD2.F32 R84, -RZ, R84.H1_H1 ;  /* 0x30000054ff547230 */ /* 0x000fe20000004100 */
[----:B------:R-:W-:Y:S01]  /*7170*/  F2FP.SATFINITE.E5M2.F32.PACK_AB_MERGE_C R185, R11, R6, RZ ;  /* 0x000000060bb9723e */ /* 0x000fe200048060ff */
[C---:B------:R-:W-:Y:S01]  /*7180*/  FMUL R15, R70.reuse, R15 ;  /* 0x0000000f460f7220 */ /* 0x040fe20000400000 */
[--C-:B------:R-:W-:Y:S02]  /*7190*/  HADD2.F32 R87, -RZ, R88.reuse.H0_H0 ;  /* 0x20000058ff577230 */ /* 0x100fe40000004100 */
[----:B------:R-:W-:Y:S01]  /*71a0*/  FFMA R10, R73, R83, R10 ;  /* 0x00000053490a7223 */ /* 0x000fe2000000000a */
[----:B------:R-:W-:Y:S01]  /*71b0*/  F2FP.SATFINITE.E5M2.F32.PACK_AB_MERGE_C R185, R5, R4, R185 ;  /* 0x0000000405b9723e */ /* 0x000fe200048060b9 */
[C---:B------:R-:W-:Y:S01]  /*71c0*/  FFMA R15, R73.reuse, R84, R15 ;  /* 0x00000054490f7223 */ /* 0x040fe2000000000f */
[C---:B------:R-:W-:Y:S01]  /*71d0*/  FFMA R12, R73.reuse, R85, R12 ;  /* 0x00000055490c7223 */ /* 0x040fe2000000000c */
[----:B------:R-:W-:Y:S01]  /*71e0*/  FFMA R13, R73, R86, R13 ;  /* 0x00000056490d7223 */ /* 0x000fe2000000000d */
[----:B------:R-:W-:Y:S02]  /*71f0*/  HADD2.F32 R88, -RZ, R88.H1_H1 ;  /* 0x30000058ff587230 */ /* 0x000fe40000004100 */
[C---:B------:R-:W-:Y:S01]  /*7200*/  FMUL R14, R70.reuse, R18 ;  /* 0x00000012460e7220 */ /* 0x040fe20000400000 */
[----:B------:R-:W-:Y:S01]  /*7210*/  F2FP.F16.E5M2.UNPACK_B R126, R153 ;  /* 0x00000099ff7e723e */ /* 0x000fe200020004ff */
[C---:B------:R-:W-:Y:S01]  /*7220*/  FMUL R19, R70.reuse, R19 ;  /* 0x0000001346137220 */ /* 0x040fe20000400000 */
[----:B------:R-:W-:Y:S01]  /*7230*/  HADD2.F32 R91, -RZ, R92.H0_H0 ;  /* 0x2000005cff5b7230 */ /* 0x000fe20000004100 */
[----:B------:R-:W-:Y:S01]  /*7240*/  F2FP.SATFINITE.E5M2.F32.PACK_AB_MERGE_C R186, R15, R10, RZ ;  /* 0x0000000a0fba723e */ /* 0x000fe200048060ff */
[C---:B------:R-:W-:Y:S01]  /*7250*/  FFMA R14, R73.reuse, R87, R14 ;  /* 0x00000057490e7223 */ /* 0x040fe2000000000e */
[C---:B------:R-:W-:Y:S01]  /*7260*/  FFMA R19, R73.reuse, R88, R19 ;  /* 0x0000005849137223 */ /* 0x040fe20000000013 */
[C---:B------:R-:W-:Y:S01]  /*7270*/  FFMA R16, R73.reuse, R89, R16 ;  /* 0x0000005949107223 */ /* 0x040fe20000000010 */
[----:B------:R-:W-:Y:S01]  /*7280*/  F2FP.F16.E5M2.UNPACK_B R128, R153.H1 ;  /* 0x00000099ff80723e */ /* 0x000fe200030004ff */
[----:B------:R-:W-:Y:S01]  /*7290*/  FFMA R17, R73, R90, R17 ;  /* 0x0000005a49117223 */ /* 0x000fe20000000011 */
[----:B------:R-:W-:Y:S01]  /*72a0*/  F2FP.SATFINITE.E5M2.F32.PACK_AB_MERGE_C R186, R9, R8, R186 ;  /* 0x0000000809ba723e */ /* 0x000fe200048060ba */
[--C-:B------:R-:W-:Y:S01]  /*72b0*/  HADD2.F32 R125, -RZ, R126.reuse.H0_H0 ;  /* 0x2000007eff7d7230 */ /* 0x100fe20000004100 */
[----:B------:R-:W-:Y:S01]  /*72c0*/  F2FP.SATFINITE.E5M2.F32.PACK_AB_MERGE_C R187, R19, R14, RZ ;  /* 0x0000000e13bb723e */ /* 0x000fe200048060ff */
[----:B------:R-:W-:Y:S02]  /*72d0*/  HADD2.F32 R126, -RZ, R126.H1_H1 ;  /* 0x3000007eff7e7230 */ /* 0x000fe40000004100 */
[C---:B------:R-:W-:Y:S01]  /*72e0*/  FMUL R18, R70.reuse, R22 ;  /* 0x0000001646127220 */ /* 0x040fe20000400000 */
[----:B------:R-:W-:Y:S01]  /*72f0*/  HADD2.F32 R92, -RZ, R92.H1_H1 ;  /* 0x3000005cff5c7230 */ /* 0x000fe20000004100 */
[----:B------:R-:W-:Y:S01]  /*7300*/  F2FP.SATFINITE.E5M2.F32.PACK_AB_MERGE_C R187, R13, R12, R187 ;  /* 0x0000000c0dbb723e */ /* 0x000fe200048060bb */
[C---:B------:R-:W-:Y:S01]  /*7310*/  FMUL R23, R70.reuse, R23 ;  /* 0x0000001746177220 */ /* 0x040fe20000400000 */
[--C-:B------:R-:W-:Y:S02]  /*7320*/  HADD2.F32 R95, -RZ, R96.reuse.H0_H0 ;  /* 0x20000060ff5f7230 */ /* 0x100fe40000004100 */
[C---:B------:R-:W-:Y:S01]  /*7330*/  FFMA R18, R73.reuse, R91, R18 ;  /* 0x0000005b49127223 */ /* 0x040fe20000000012 */
[----:B------:R-:W-:Y:S01]  /*7340*/  HADD2.F32 R96, -RZ, R96.H1_H1 ;  /* 0x30000060ff607230 */ /* 0x000fe20000004100 */
[----:B------:R1:W-:Y:S01]  /*7350*/  STS.128 [R137+UR44+0x8200], R184 ;  /* 0x008200b889007988 */ /* 0x0003e20008000c2c */
[C---:B------:R-:W-:Y:S01]  /*7360*/  FFMA R23, R73.reuse, R92, R23 ;  /* 0x0000005c49177223 */ /* 0x040fe20000000017 */
[C---:B------:R-:W-:Y:S01]  /*7370*/  FFMA R20, R73.reuse, R93, R20 ;  /* 0x0000005d49147223 */ /* 0x040fe20000000014 */
[----:B------:R-:W-:Y:S01]  /*7380*/  FFMA R21, R73, R94, R21 ;  /* 0x0000005e49157223 */ /* 0x000fe20000000015 */
        /* <DEDUP_REMOVED lines=20> */
[----:B------:R-:W-:Y:S02]  /*74d0*/  HADD2.F32 R104, -RZ, R104.H1_H1 ;  /* 0x30000068ff687230 */ /* 0x000fe40000004100 */
        /* <DEDUP_REMOVED lines=24> */
[----:B------:R1:W-:Y:S01]  /*7660*/  STS.128 [R178+0x8010], R192 ;  /* 0x008010c0b2007388 */ /* 0x0003e20000000c00 */
[C---:B------:R-:W-:Y:S01]  /*7670*/  FFMA R39, R73.reuse, R108, R39 ;  /* 0x0000006c49277223 */ /* 0x040fe20000000027 */
[C---:B------:R-:W-:Y:S01]  /*7680*/  FFMA R36, R73.reuse, R109, R36 ;  /* 0x0000006d49247223 */ /* 0x040fe20000000024 */
[----:B------:R-:W-:Y:S01]  /*7690*/  FFMA R37, R73, R110, R37 ;  /* 0x0000006e49257223 */ /* 0x000fe20000000025 */
[----:B------:R-:W-:Y:S01]  /*76a0*/  FMUL R38, R70, R42 ;  /* 0x0000002a46267220 */ /* 0x000fe20000400000 */
[----:B------:R-:W-:Y:S01]  /*76b0*/  ISETP.NE.AND P0, PT, R176, RZ, PT ;  /* 0x000000ffb000720c */ /* 0x000fe20003f05270 */
[C---:B------:R-:W-:Y:S01]  /*76c0*/  FMUL R43, R70.reuse, R43 ;  /* 0x0000002b462b7220 */ /* 0x040fe20000400000 */
[--C-:B------:R-:W-:Y:S01]  /*76d0*/  HADD2.F32 R115, -RZ, R116.reuse.H0_H0 ;  /* 0x20000074ff737230 */ /* 0x100fe20000004100 */
[----:B------:R-:W-:Y:S01]  /*76e0*/  F2FP.SATFINITE.E5M2.F32.PACK_AB_MERGE_C R196, R39, R34, RZ ;  /* 0x0000002227c4723e */ /* 0x000fe200048060ff */
[C---:B------:R-:W-:Y:S01]  /*76f0*/  FFMA R38, R73.reuse, R111, R38 ;  /* 0x0000006f49267223 */ /* 0x040fe20000000026 */
[C---:B------:R-:W-:Y:S01]  /*7700*/  FFMA R43, R73.reuse, R112, R43 ;  /* 0x00000070492b7223 */ /* 0x040fe2000000002b */
[----:B------:R-:W-:Y:S01]  /*7710*/  FFMA R40, R73, R113, R40 ;  /* 0x0000007149287223 */ /* 0x000fe20000000028 */
[----:B------:R-:W-:Y:S01]  /*7720*/  F2FP.SATFINITE.E5M2.F32.PACK_AB_MERGE_C R196, R33, R32, R196 ;  /* 0x0000002021c4723e */ /* 0x000fe200048060c4 */
[----:B------:R-:W-:Y:S01]  /*7730*/  FFMA R41, R73, R114, R41 ;  /* 0x0000007249297223 */ /* 0x000fe20000000029 */
[----:B------:R-:W-:Y:S01]  /*7740*/  HADD2.F32 R116, -RZ, R116.H1_H1 ;  /* 0x30000074ff747230 */ /* 0x000fe20000004100 */
[----:B------:R-:W-:Y:S01]  /*7750*/  F2FP.SATFINITE.E5M2.F32.PACK_AB_MERGE_C R197, R43, R38, RZ ;  /* 0x000000262bc5723e */ /* 0x000fe200048060ff */
[C---:B------:R-:W-:Y:S01]  /*7760*/  FMUL R42, R70.reuse, R46 ;  /* 0x0000002e462a7220 */ /* 0x040fe20000400000 */
[C---:B------:R-:W-:Y:S01]  /*7770*/  FMUL R47, R70.reuse, R47 ;  /* 0x0000002f462f7220 */ /* 0x040fe20000400000 */
[--C-:B------:R-:W-:Y:S01]  /*7780*/  HADD2.F32 R119, -RZ, R120.reuse.H0_H0 ;  /* 0x20000078ff777230 */ /* 0x100fe20000004100 */
[----:B------:R-:W-:Y:S01]  /*7790*/  F2FP.SATFINITE.E5M2.F32.PACK_AB_MERGE_C R197, R37, R36, R197 ;  /* 0x0000002425c5723e */ /* 0x000fe200048060c5 */
[C---:B------:R-:W-:Y:S01]  /*77a0*/  FFMA R42, R73.reuse, R115, R42 ;  /* 0x00000073492a7223 */ /* 0x040fe2000000002a */
[C---:B------:R-:W-:Y:S01]  /*77b0*/  FFMA R47, R73.reuse, R116, R47 ;  /* 0x00000074492f7223 */ /* 0x040fe2000000002f */
[----:B------:R-:W-:Y:S01]  /*77c0*/  FFMA R44, R73, R117, R44 ;  /* 0x00000075492c7223 */ /* 0x000fe2000000002c */
[----:B------:R-:W-:Y:S01]  /*77d0*/  ISETP.NE.AND P6, PT, R189, RZ, PT ;  /* 0x000000ffbd00720c */ /* 0x000fe20003fc5270 */
[----:B------:R-:W-:Y:S01]  /*77e0*/  FFMA R45, R73, R118, R45 ;  /* 0x00000076492d7223 */ /* 0x000fe2000000002d */
[----:B------:R-:W-:Y:S01]  /*77f0*/  HADD2.F32 R120, -RZ, R120.H1_H1 ;  /* 0x30000078ff787230 */ /* 0x000fe20000004100 */
[----:B------:R-:W-:Y:S01]  /*7800*/  F2FP.SATFINITE.E5M2.F32.PACK_AB_MERGE_C R198, R47, R42, RZ ;  /* 0x0000002a2fc6723e */ /* 0x000fe200048060ff */
[C---:B------:R-:W-:Y:S01]  /*7810*/  FMUL R46, R70.reuse, R50 ;  /* 0x00000032462e7220 */ /* 0x040fe20000400000 */
[C---:B------:R-:W-:Y:S01]  /*7820*/  FMUL R51, R70.reuse, R51 ;  /* 0x0000003346337220 */ /* 0x040fe20000400000 */
[--C-:B------:R-:W-:Y:S02]  /*7830*/  HADD2.F32 R123, -RZ, R124.reuse.H0_H0 ;  /* 0x2000007cff7b7230 */ /* 0x100fe40000004100 */
[C---:B------:R-:W-:Y:S01]  /*7840*/  FMUL R50, R70.reuse, R54 ;  /* 0x0000003646327220 */ /* 0x040fe20000400000 */
[C---:B------:R-:W-:Y:S01]  /*7850*/  FFMA R46, R73.reuse, R119, R46 ;  /* 0x00000077492e7223 */ /* 0x040fe2000000002e */
[----:B------:R-:W-:Y:S02]  /*7860*/  HADD2.F32 R124, -RZ, R124.H1_H1 ;  /* 0x3000007cff7c7230 */ /* 0x000fe40000004100 */
[C---:B------:R-:W-:Y:S01]  /*7870*/  FFMA R51, R73.reuse, R120, R51 ;  /* 0x0000007849337223 */ /* 0x040fe20000000033 */
[C---:B------:R-:W-:Y:S01]  /*7880*/  FMUL R55, R70.reuse, R55 ;  /* 0x0000003746377220 */ /* 0x040fe20000400000 */
[C---:B------:R-:W-:Y:S01]  /*7890*/  FFMA R48, R73.reuse, R121, R48 ;  /* 0x0000007949307223 */ /* 0x040fe20000000030 */
[C---:B------:R-:W-:Y:S01]  /*78a0*/  FFMA R49, R73.reuse, R122, R49 ;  /* 0x0000007a49317223 */ /* 0x040fe20000000031 */
[--C-:B------:R-:W-:Y:S02]  /*78b0*/  HADD2.F32 R127, -RZ, R128.reuse.H0_H0 ;  /* 0x20000080ff7f7230 */ /* 0x100fe40000004100 */
[C---:B------:R-:W-:Y:S01]  /*78c0*/  FFMA R50, R73.reuse, R123, R50 ;  /* 0x0000007b49327223 */ /* 0x040fe20000000032 */
[----:B------:R-:W-:Y:S02]  /*78d0*/  HADD2.F32 R128, -RZ, R128.H1_H1 ;  /* 0x30000080ff807230 */ /* 0x000fe40000004100 */
[C---:B------:R-:W-:Y:S01]  /*78e0*/  FMUL R54, R70.reuse, R58 ;  /* 0x0000003a46367220 */ /* 0x040fe20000400000 */
        /* <DEDUP_REMOVED lines=16> */
[----:B------:R-:W-:Y:S01]  /*79f0*/  FFMA R63, R73, R132, R63 ;  /* 0x00000084493f7223 */ /* 0x000fe2000000003f */
[----:B------:R-:W-:Y:S01]  /*7a00*/  FMUL R67, R70, R67 ;  /* 0x0000004346437220 */ /* 0x000fe20000400000 */
[----:B------:R-:W-:Y:S01]  /*7a10*/  F2FP.SATFINITE.E5M2.F32.PACK_AB_MERGE_C R199, R51, R46, RZ ;  /* 0x0000002e33c7723e */ /* 0x000fe200048060ff */
[C---:B------:R-:W-:Y:S01]  /*7a20*/  FFMA R60, R73.reuse, R133, R60 ;  /* 0x00000085493c7223 */ /* 0x040fe2000000003c */
[C---:B------:R-:W-:Y:S01]  /*7a30*/  FFMA R61, R73.reuse, R134, R61 ;  /* 0x00000086493d7223 */ /* 0x040fe2000000003d */
[C---:B------:R-:W-:Y:S01]  /*7a40*/  FFMA R62, R73.reuse, R135, R62 ;  /* 0x00000087493e7223 */ /* 0x040fe2000000003e */
[----:B------:R-:W-:Y:S01]  /*7a50*/  FFMA R67, R73, R136, R67 ;  /* 0x0000008849437223 */ /* 0x000fe20000000043 */
[----:B------:R-:W-:Y:S02]  /*7a60*/  F2FP.SATFINITE.E5M2.F32.PACK_AB_MERGE_C R198, R41, R40, R198 ;  /* 0x0000002829c6723e */ /* 0x000fe400048060c6 */
[----:B------:R-:W-:Y:S02]  /*7a70*/  F2FP.SATFINITE.E5M2.F32.PACK_AB_MERGE_C R199, R45, R44, R199 ;  /* 0x0000002c2dc7723e */ /* 0x000fe400048060c7 */
[----:B------:R-:W-:Y:S02]  /*7a80*/  F2FP.SATFINITE.E5M2.F32.PACK_AB_MERGE_C R200, R55, R50, RZ ;  /* 0x0000003237c8723e */ /* 0x000fe400048060ff */
[----:B------:R-:W-:Y:S01]  /*7a90*/  F2FP.SATFINITE.E5M2.F32.PACK_AB_MERGE_C R201, R59, R54, RZ ;  /* 0x000000363bc9723e */ /* 0x000fe200048060ff */
[----:B------:R1:W-:Y:S01]  /*7aa0*/  STS.128 [R180+0x8020], R196 ;  /* 0x008020c4b4007388 */ /* 0x0003e20000000c00 */
[----:B------:R-:W-:Y:S02]  /*7ab0*/  F2FP.SATFINITE.E5M2.F32.PACK_AB_MERGE_C R202, R63, R58, RZ ;  /* 0x0000003a3fca723e */ /* 0x000fe400048060ff */
[----:B------:R-:W-:Y:S02]  /*7ac0*/  F2FP.SATFINITE.E5M2.F32.PACK_AB_MERGE_C R203, R67, R62, RZ ;  /* 0x0000003e43cb723e */ /* 0x000fe400048060ff */
[----:B------:R-:W-:Y:S02]  /*7ad0*/  F2FP.SATFINITE.E5M2.F32.PACK_AB_MERGE_C R200, R49, R48, R200 ;  /* 0x0000003031c8723e */ /* 0x000fe400048060c8 */
[----:B------:R-:W-:Y:S02]  /*7ae0*/  F2FP.SATFINITE.E5M2.F32.PACK_AB_MERGE_C R201, R53, R52, R201 ;  /* 0x0000003435c9723e */ /* 0x000fe400048060c9 */
[----:B------:R-:W-:Y:S02]  /*7af0*/  F2FP.SATFINITE.E5M2.F32.PACK_AB_MERGE_C R202, R57, R56, R202 ;  /* 0x0000003839ca723e */ /* 0x000fe400048060ca */
[----:B------:R-:W-:Y:S02]  /*7b00*/  F2FP.SATFINITE.E5M2.F32.PACK_AB_MERGE_C R203, R61, R60, R203 ;  /* 0x0000003c3dcb723e */ /* 0x000fe400048060cb */
[----:B------:R-:W-:Y:S02]  /*7b10*/  LEA R191, R168, UR44, 0x3 ;  /* 0x0000002ca8bf7c11 */ /* 0x000fe4000f8e18ff */
[----:B------:R-:W-:Y:S01]  /*7b20*/  @P6 SHF.L.U32 R204, R167, 0x1f, RZ ;  /* 0x0000001fa7cc6819 */ /* 0x000fe200000006ff */
[----:B------:R1:W-:Y:S01]  /*7b30*/  STS.128 [R179+0x8010], R200 ;  /* 0x008010c8b3007388 */ /* 0x0003e20000000c00 */
[----:B------:R-:W-:Y:S01]  /*7b40*/  @!PT LDS RZ, [RZ] ;  /* 0x00000000fffff984 */ /* 0x000fe20000000800 */
[----:B------:R-:W-:Y:S01]  /*7b50*/  @!PT LDS RZ, [RZ] ;  /* 0x00000000fffff984 */ /* 0x000fe20000000800 */
[----:B------:R-:W-:Y:S01]  /*7b60*/  @!PT LDS RZ, [RZ] ;  /* 0x00000000fffff984 */ /* 0x000fe20000000800 */
[----:B------:R-:W-:Y:S01]  /*7b70*/  @!PT LDS RZ, [RZ] ;  /* 0x00000000fffff984 */ /* 0x000fe20000000800 */
[----:B------:R2:W-:Y:S07]  /*7b80*/  MEMBAR.ALL.CTA ;  /* 0x0000000000007992 */ /* 0x0005ee0000008000 */
[----:B--2---:R-:W2:Y:S02]  /*7b90*/  FENCE.VIEW.ASYNC.S ;  /* 0x00000000000073c6 */ /* 0x004ea40000000000 */
[----:B--2---:R-:W-:Y:S06]  /*7ba0*/  BAR.SYNC.DEFER_BLOCKING 0x1, 0x80 ;  /* 0x0042000000007b1d */ /* 0x004fec0000010000 */
[----:B------:R-:W-:Y:S05]  /*7bb0*/  @P0 BRA `(.L_x_117) ;  /* 0x0000000000280947 */ /* 0x000fea0003800000 */
[----:B------:R-:W-:Y:S01]  /*7bc0*/  UIADD3 UR4, UPT, UPT, UR44, 0x8200, URZ ;  /* 0x000082002c047890 */ /* 0x000fe2000fffe0ff */
[----:B------:R-:W-:Y:S05]  /*7bd0*/  UMOV UR51, UR36 ;  /* 0x0000002400337c82 */ /* 0x000fea0008000000 */
[----:B------:R-:W-:Y:S01]  /*7be0*/  MOV R175, UR4 ;  /* 0x0000000400af7c02 */ /* 0x000fe20008000f00 */
[----:B------:R-:W-:Y:S03]  /*7bf0*/  UIADD3 UR4, UP0, UPT, UR62, 0x680, URZ ;  /* 0x000006803e047890 */ /* 0x000fe6000ff1e0ff */
[----:B------:R-:W-:Y:S01]  /*7c00*/  R2UR UR48, R175 ;  /* 0x00000000af3072ca */ /* 0x000fe200000e0000 */
[----:B------:R-:W-:Y:S11]  /*7c10*/  UIADD3.X UR5, UPT, UPT, URZ, UR63, URZ, UP0, !UPT ;  /* 0x0000003fff057290 */ /* 0x000ff600087fe4ff */
[----:B------:R-:W-:Y:S01]  /*7c20*/  @!UPT UIADD3 URZ, UPT, UPT, URZ, URZ, URZ ;  /* 0x000000fffffff290 */ /* 0x000fe2000fffe0ff */
[----:B------:R2:W-:Y:S01]  /*7c30*/  UTMASTG.3D [UR48], [UR4] ;  /* 0x00000030040073b5 */ /* 0x0005e20008010000 */
[----:B------:R0:W-:Y:S01]  /*7c40*/  UTMACMDFLUSH ;  /* 0x00000000000079b7 */ /* 0x0001e20000000000 */
[----:B--2---:R-:W-:Y:S04]  /*7c50*/  DEPBAR.LE SB0, 0x1 ;  /* 0x000080400000791a */ /* 0x004fe80000000000 */
.L_x_117:
[----:B------:R-:W-:Y:S05]  /*7c60*/  BSYNC.RECONVERGENT B0 ;  /* 0x0000000000007941 */ /* 0x000fea0003800200 */
.L_x_116:
[----:B------:R-:W-:Y:S06]  /*7c70*/  BAR.SYNC.DEFER_BLOCKING 0x1, 0x80 ;  /* 0x0042000000007b1d */ /* 0x000fec0000010000 */
[----:B------:R-:W2:Y:S01]  /*7c80*/  @P6 SYNCS.PHASECHK.TRANS64.TRYWAIT P0, [R191+URZ+0x50], R204 ;  /* 0x000050ccbf0065a7 */ /* 0x000ea200080011ff */
[----:B------:R-:W-:Y:S01]  /*7c90*/  BSSY B1, `(.L_x_118) ;  /* 0x0000023000017945 */ /* 0x000fe20003800000 */
[----:B--2---:R-:W-:Y:S03]  /*7ca0*/  @P6 SEL R181, RZ, 0x1, !P0 ;  /* 0x00000001ffb56807 */ /* 0x004fe60004000000 */
[----:B------:R-:W-:Y:S05]  /*7cb0*/  @!P6 BRA `(.L_x_119) ;  /* 0x000000000080e947 */ /* 0x000fea0003800000 */
[----:B------:R-:W-:Y:S01]  /*7cc0*/  ISETP.NE.AND P1, PT, R182, RZ, PT ;  /* 0x000000ffb600720c */ /* 0x000fe20003f25270 */
[----:B------:R-:W-:Y:S01]  /*7cd0*/  BSSY B0, `(.L_x_120) ;  /* 0x000000a000007945 */ /* 0x000fe20003800000 */
[----:B------:R-:W-:Y:S11]  /*7ce0*/  ISETP.NE.AND P0, PT, R181, RZ, PT ;  /* 0x000000ffb500720c */ /* 0x000ff60003f05270 */
[----:B------:R-:W-:Y:S04]  /*7cf0*/  @P1 IMAD R3, R168, 0x2000, R173 ;  /* 0x00002000a8031824 */ /* 0x000fe800078e02ad */
[C---:B------:R-:W-:Y:S01]  /*7d00*/  @P1 IMAD.IADD R6, R3.reuse, 0x1, R188 ;  /* 0x0000000103061824 */ /* 0x040fe200078e02bc */
[----:B------:R-:W-:Y:S03]  /*7d10*/  @P1 IADD3 R4, PT, PT, R3, R190, RZ ;  /* 0x000000be03041210 */ /* 0x000fe60007ffe0ff */
[----:B------:R-:W-:Y:S01]  /*7d20*/  @P1 IMAD.IADD R2, R183, 0x1, R6 ;  /* 0x00000001b7021824 */ /* 0x000fe200078e0206 */
[----:B------:R-:W-:Y:S06]  /*7d30*/  @P0 BRA `(.L_x_121) ;  /* 0x00000000000c0947 */ /* 0x000fec0003800000 */
[----:B------:R-:W-:Y:S04]  /*7d40*/  SHF.L.U32 R0, R167, 0x1f, RZ ;  /* 0x0000001fa7007819 */ /* 0x000fe800000006ff */
[----:B------:R-:W2:Y:S02]  /*7d50*/  SYNCS.PHASECHK.TRANS64.TRYWAIT P0, [R191+URZ+0x50], R0 ;  /* 0x00005000bf0075a7 */ /* 0x000ea400080011ff */
[----:B--2---:R-:W-:Y:S05]  /*7d60*/  @!P0 BRA `(.L_x_122) ;  /* 0x0000004c003c8947 */ /* 0x004fea0003800000 */
.L_x_121:
[----:B------:R-:W-:Y:S05]  /*7d70*/  BSYNC B0 ;  /* 0x0000000000007941 */ /* 0x000fea0003800000 */
.L_x_120:
[----:B------:R-:W-:Y:S01]  /*7d80*/  ISETP.NE.AND P0, PT, R182, RZ, PT ;  /* 0x000000ffb600720c */ /* 0x000fe20003f05270 */
[----:B--2---:R-:W-:Y:S02]  /*7d90*/  VIADD R191, R191, 0x70 ;  /* 0x00000070bfbf7836 */ /* 0x004fe40000000000 */
[----:B------:R-:W-:Y:S02]  /*7da0*/  IMAD.U32 R0, RZ, RZ, UR45 ;  /* 0x0000002dff007e24 */ /* 0x000fe4000f8e00ff */
[----:B------:R-:W-:Y:S03]  /*7db0*/  VIADD R168, R168, 0x1 ;  /* 0x00000001a8a87836 */ /* 0x000fe60000000000 */
[----:B------:R-:W-:Y:S05]  /*7dc0*/  PRMT R0, R0, 0x654, R191 ;  /* 0x0000065400007816 */ /* 0x000fea00000000bf */
[----:B------:R2:W3:Y:S04]  /*7dd0*/  @P0 LDS.128 R140, [R3] ;  /* 0x00000000038c0984 */ /* 0x0004e80000000c00 */
[----:B------:R2:W4:Y:S04]  /*7de0*/  @P0 LDS.128 R148, [R4+0x20] ;  /* 0x0000200004940984 */ /* 0x0005280000000c00 */
        /* <DEDUP_REMOVED lines=12> */
[----:B--234-:R-:W-:Y:S02]  /*7eb0*/  LOP3.LUT R167, R167, R0, RZ, 0x3c, !PT ;  /* 0x00000000a7a77212 */ /* 0x01cfe400078e3cff */
.L_x_119:
[----:B------:R-:W-:Y:S05]  /*7ec0*/  BSYNC B1 ;  /* 0x0000000000017941 */ /* 0x000fea0003800000 */
.L_x_118:
[----:B------:R-:W-:Y:S01]  /*7ed0*/  VIADD R0, R71, 0x40 ;  /* 0x0000004047007836 */ /* 0x000fe20000000000 */
[----:B------:R-:W-:Y:S04]  /*7ee0*/  BSSY.RECONVERGENT B6, `(.L_x_123) ;  /* 0x0000015000067945 */ /* 0x000fe80003800200 */
[----:B------:R-:W-:Y:S04]  /*7ef0*/  SHF.R.U32.HI R0, RZ, 0x15, R0 ;  /* 0x00000015ff007819 */ /* 0x000fe80000011600 */
[----:B------:R-:W-:Y:S11]  /*7f00*/  LOP3.LUT P0, RZ, R0, 0x3, R159, 0x48, !PT ;  /* 0x0000000300ff7812 */ /* 0x000ff6000780489f */
[----:B------:R-:W-:Y:S02]  /*7f10*/  @!UPT UIADD3 URZ, UPT, UPT, URZ, URZ, URZ ;  /* 0x000000fffffff290 */ /* 0x000fe4000fffe0ff */
        /* <DEDUP_REMOVED lines=8> */
[----:B------:R-:W5:Y:S01]  /*7fa0*/  LDCU.64 UR4, c[0x4][0x18] ;  /* 0x01000300ff0477ac */ /* 0x000f620008000a00 */
[----:B--2---:R-:W-:Y:S01]  /*7fb0*/  MOV R5, UR9 ;  /* 0x0000000900057c02 */ /* 0x004fe20008000f00 */
[----:B------:R-:W-:Y:S01]  /*7fc0*/  IMAD.U32 R4, RZ, RZ, UR8 ;  /* 0x00000008ff047e24 */ /* 0x000fe2000f8e00ff */
[----:B---3--:R-:W-:Y:S01]  /*7fd0*/  MOV R7, UR7 ;  /* 0x0000000700077c02 */ /* 0x008fe20008000f00 */
[----:B------:R-:W-:Y:S01]  /*7fe0*/  IMAD.U32 R6, RZ, RZ, UR6 ;  /* 0x00000006ff067e24 */ /* 0x000fe2000f8e00ff */
[----:B-----5:R-:W-:Y:S01]  /*7ff0*/  MOV R11, UR5 ;  /* 0x00000005000b7c02 */ /* 0x020fe20008000f00 */
[----:B------:R-:W-:Y:S02]  /*8000*/  IMAD.U32 R10, RZ, RZ, UR4 ;  /* 0x00000004ff0a7e24 */ /* 0x000fe4000f8e00ff */
[----:B------:R-:W-:Y:S07]  /*8010*/  LEPC R20, `(.L_x_124) ;  /* 0x000000001014794e */ /* 0x000fee0000000000 */
[----:B-1--4-:R-:W-:Y:S05]  /*8020*/  CALL.ABS.NOINC R2 ;  /* 0x0000000002007343 */ /* 0x012fea0003c00000 */
.L_x_124:
[----:B------:R-:W-:Y:S05]  /*8030*/  BSYNC.RECONVERGENT B6 ;  /* 0x0000000000067941 */ /* 0x000fea0003800200 */
.L_x_123:
[----:B------:R-:W-:Y:S01]  /*8040*/  F2FP.F16.E5M2.UNPACK_B R4, R141 ;  /* 0x0000008dff04723e */ /* 0x000fe200020004ff */
[----:B------:R-:W-:Y:S05]  /*8050*/  WARPSYNC.ALL ;  /* 0x0000000000007948 */ /* 0x000fea0003800000 */
[----:B------:R-:W-:Y:S01]  /*8060*/  R2UR UR4, R71 ;  /* 0x00000000470472ca */ /* 0x000fe200000e0000 */
[--C-:B------:R-:W-:Y:S01]  /*8070*/  HADD2.F32 R78, -RZ, R4.reuse.H0_H0 ;  /* 0x20000004ff4e7230 */ /* 0x100fe20000004100 */
[-C--:B------:R-:W-:Y:S01]  /*8080*/  F2FP.F16.E5M2.UNPACK_B R0, R140.reuse ;  /* 0x0000008cff00723e */ /* 0x080fe200020004ff */
[----:B------:R-:W-:Y:S01]  /*8090*/  HADD2.F32 R75, -RZ, R4.H1_H1 ;  /* 0x30000004ff4b7230 */ /* 0x000fe20000004100 */
[----:B------:R-:W-:Y:S01]  /*80a0*/  F2FP.F16.E5M2.UNPACK_B R4, R143 ;  /* 0x0000008fff04723e */ /* 0x000fe200020004ff */
[----:B------:R-:W-:Y:S01]  /*80b0*/  BSSY.RECONVERGENT B0, `(.L_x_125) ;  /* 0x0000116000007945 */ /* 0x000fe20003800200 */
[----:B------:R-:W-:Y:S01]  /*80c0*/  F2FP.F16.E5M2.UNPACK_B R3, R140.H1 ;  /* 0x0000008cff03723e */ /* 0x000fe200030004ff */
[--C-:B------:R-:W-:Y:S01]  /*80d0*/  HADD2.F32 R2, -RZ, R0.reuse.H0_H0 ;  /* 0x20000000ff027230 */ /* 0x100fe20000004100 */
[----:B-1----:R-:W-:Y:S01]  /*80e0*/  F2FP.F16.E5M2.UNPACK_B R127, R154 ;  /* 0x0000009aff7f723e */ /* 0x002fe200020004ff */
[----:B------:R-:W-:Y:S01]  /*80f0*/  HADD2.F32 R72, -RZ, R0.H1_H1 ;  /* 0x30000000ff487230 */ /* 0x000fe20000004100 */
[----:B------:R-:W-:Y:S01]  /*8100*/  F2FP.F16.E5M2.UNPACK_B R0, R141.H1 ;  /* 0x0000008dff00723e */ /* 0x000fe200030004ff */
[--C-:B------:R-:W-:Y:S01]  /*8110*/  HADD2.F32 R74, -RZ, R3.reuse.H0_H0 ;  /* 0x20000003ff4a7230 */ /* 0x100fe20000004100 */
[----:B------:R-:W-:Y:S01]  /*8120*/  F2FP.F16.E5M2.UNPACK_B R117, R151.H1 ;  /* 0x00000097ff75723e */ /* 0x000fe200030004ff */
[----:B------:R-:W-:Y:S01]  /*8130*/  HADD2.F32 R76, -RZ, R3.H1_H1 ;  /* 0x30000003ff4c7230 */ /* 0x000fe20000004100 */
[-C--:B------:R-:W-:Y:S01]  /*8140*/  F2FP.F16.E5M2.UNPACK_B R3, R142.reuse ;  /* 0x0000008eff03723e */ /* 0x080fe200020004ff */
[--C-:B------:R-:W-:Y:S01]  /*8150*/  HADD2.F32 R80, -RZ, R0.reuse.H0_H0 ;  /* 0x20000000ff507230 */ /* 0x100fe20000004100 */
[----:B------:R-:W-:Y:S01]  /*8160*/  ISETP.NE.AND P0, PT, R176, RZ, PT ;  /* 0x000000ffb000720c */ /* 0x000fe20003f05270 */
[----:B------:R-:W-:Y:S01]  /*8170*/  HADD2.F32 R77, -RZ, R0.H1_H1 ;  /* 0x30000000ff4d7230 */ /* 0x000fe20000004100 */
[----:B------:R-:W-:Y:S01]  /*8180*/  F2FP.F16.E5M2.UNPACK_B R0, R142.H1 ;  /* 0x0000008eff00723e */ /* 0x000fe200030004ff */
[--C-:B------:R-:W-:Y:S01]  /*8190*/  HADD2.F32 R82, -RZ, R3.reuse.H0_H0 ;  /* 0x20000003ff527230 */ /* 0x100fe20000004100 */
[----:B------:R-:W-:Y:S01]  /*81a0*/  ISETP.NE.AND P6, PT, R189, RZ, PT ;  /* 0x000000ffbd00720c */ /* 0x000fe20003fc5270 */
[----:B------:R-:W-:Y:S01]  /*81b0*/  HADD2.F32 R79, -RZ, R3.H1_H1 ;  /* 0x30000003ff4f7230 */ /* 0x000fe20000004100 */
[----:B------:R-:W-:Y:S01]  /*81c0*/  F2FP.F16.E5M2.UNPACK_B R3, R143.H1 ;  /* 0x0000008fff03723e */ /* 0x000fe200030004ff */
[--C-:B------:R-:W-:Y:S02]  /*81d0*/  HADD2.F32 R84, -RZ, R0.reuse.H0_H0 ;  /* 0x20000000ff547230 */ /* 0x100fe40000004100 */
[----:B------:R-:W-:Y:S01]  /*81e0*/  HADD2.F32 R81, -RZ, R0.H1_H1 ;  /* 0x30000000ff517230 */ /* 0x000fe20000004100 */
[-C--:B------:R-:W-:Y:S01]  /*81f0*/  F2FP.F16.E5M2.UNPACK_B R0, R144.reuse ;  /* 0x00000090ff00723e */ /* 0x080fe200020004ff */
[--C-:B------:R-:W-:Y:S02]  /*8200*/  HADD2.F32 R86, -RZ, R4.reuse.H0_H0 ;  /* 0x20000004ff567230 */ /* 0x100fe40000004100 */
[----:B------:R-:W-:Y:S01]  /*8210*/  HADD2.F32 R83, -RZ, R4.H1_H1 ;  /* 0x30000004ff537230 */ /* 0x000fe20000004100 */
[-C--:B------:R-:W-:Y:S01]  /*8220*/  F2FP.F16.E5M2.UNPACK_B R4, R145.reuse ;  /* 0x00000091ff04723e */ /* 0x080fe200020004ff */
[--C-:B------:R-:W-:Y:S02]  /*8230*/  HADD2.F32 R90, -RZ, R0.reuse.H0_H0 ;  /* 0x20000000ff5a7230 */ /* 0x100fe40000004100 */
[----:B------:R-:W-:Y:S01]  /*8240*/  HADD2.F32 R87, -RZ, R0.H1_H1 ;  /* 0x30000000ff577230 */ /* 0x000fe20000004100 */
[----:B------:R-:W-:Y:S01]  /*8250*/  F2FP.F16.E5M2.UNPACK_B R0, R145.H1 ;  /* 0x00000091ff00723e */ /* 0x000fe200030004ff */
[--C-:B------:R-:W-:Y:S02]  /*8260*/  HADD2.F32 R88, -RZ, R3.reuse.H0_H0 ;  /* 0x20000003ff587230 */ /* 0x100fe40000004100 */
[----:B------:R-:W-:Y:S01]  /*8270*/  HADD2.F32 R85, -RZ, R3.H1_H1 ;  /* 0x30000003ff557230 */ /* 0x000fe20000004100 */
[----:B------:R-:W-:Y:S01]  /*8280*/  F2FP.F16.E5M2.UNPACK_B R3, R144.H1 ;  /* 0x00000090ff03723e */ /* 0x000fe200030004ff */
[--C-:B------:R-:W-:Y:S02]  /*8290*/  HADD2.F32 R96, -RZ, R0.reuse.H0_H0 ;  /* 0x20000000ff607230 */ /* 0x100fe40000004100 */
[----:B------:R-:W-:Y:S01]  /*82a0*/  HADD2.F32 R93, -RZ, R0.H1_H1 ;  /* 0x30000000ff5d7230 */ /* 0x000fe20000004100 */
[-C--:B------:R-:W-:Y:S01]  /*82b0*/  F2FP.F16.E5M2.UNPACK_B R0, R146.reuse.H1 ;  /* 0x00000092ff00723e */ /* 0x080fe200030004ff */
[--C-:B------:R-:W-:Y:S02]  /*82c0*/  HADD2.F32 R94, -RZ, R4.reuse.H0_H0 ;  /* 0x20000004ff5e7230 */ /* 0x100fe40000004100 */
[----:B------:R-:W-:Y:S01]  /*82d0*/  HADD2.F32 R91, -RZ, R4.H1_H1 ;  /* 0x30000004ff5b7230 */ /* 0x000fe20000004100 */
[----:B------:R-:W-:Y:S01]  /*82e0*/  F2FP.F16.E5M2.UNPACK_B R4, R147 ;  /* 0x00000093ff04723e */ /* 0x000fe200020004ff */
[--C-:B------:R-:W-:Y:S02]  /*82f0*/  HADD2.F32 R92, -RZ, R3.reuse.H0_H0 ;  /* 0x20000003ff5c7230 */ /* 0x100fe40000004100 */
[----:B------:R-:W-:Y:S01]  /*8300*/  HADD2.F32 R89, -RZ, R3.H1_H1 ;  /* 0x30000003ff597230 */ /* 0x000fe20000004100 */
[----:B------:R-:W-:Y:S01]  /*8310*/  F2FP.F16.E5M2.UNPACK_B R3, R146 ;  /* 0x00000092ff03723e */ /* 0x000fe200020004ff */
[--C-:B------:R-:W-:Y:S02]  /*8320*/  HADD2.F32 R100, -RZ, R0.reuse.H0_H0 ;  /* 0x20000000ff647230 */ /* 0x100fe40000004100 */
[----:B------:R-:W-:Y:S01]  /*8330*/  HADD2.F32 R97, -RZ, R0.H1_H1 ;  /* 0x30000000ff617230 */ /* 0x000fe20000004100 */
[-C--:B------:R-:W-:Y:S01]  /*8340*/  F2FP.F16.E5M2.UNPACK_B R0, R148.reuse ;  /* 0x00000094ff00723e */ /* 0x080fe200020004ff */
[--C-:B------:R-:W-:Y:S02]  /*8350*/  HADD2.F32 R102, -RZ, R4.reuse.H0_H0 ;  /* 0x20000004ff667230 */ /* 0x100fe40000004100 */
[----:B------:R-:W-:Y:S01]  /*8360*/  HADD2.F32 R99, -RZ, R4.H1_H1 ;  /* 0x30000004ff637230 */ /* 0x000fe20000004100 */
[----:B------:R-:W-:Y:S01]  /*8370*/  F2FP.F16.E5M2.UNPACK_B R4, R149 ;  /* 0x00000095ff04723e */ /* 0x000fe200020004ff */
[--C-:B------:R-:W-:Y:S02]  /*8380*/  HADD2.F32 R98, -RZ, R3.reuse.H0_H0 ;  /* 0x20000003ff627230 */ /* 0x100fe40000004100 */
[----:B------:R-:W-:Y:S01]  /*8390*/  HADD2.F32 R95, -RZ, R3.H1_H1 ;  /* 0x30000003ff5f7230 */ /* 0x000fe20000004100 */
[----:B------:R-:W-:Y:S01]  /*83a0*/  F2FP.F16.E5M2.UNPACK_B R3, R147.H1 ;  /* 0x00000093ff03723e */ /* 0x000fe200030004ff */
[--C-:B------:R-:W-:Y:S02]  /*83b0*/  HADD2.F32 R106, -RZ, R0.reuse.H0_H0 ;  /* 0x20000000ff6a7230 */ /* 0x100fe40000004100 */
[----:B------:R-:W-:Y:S01]  /*83c0*/  HADD2.F32 R103, -RZ, R0.H1_H1 ;  /* 0x30000000ff677230 */ /* 0x000fe20000004100 */
[----:B------:R-:W-:Y:S01]  /*83d0*/  F2FP.F16.E5M2.UNPACK_B R0, R148.H1 ;  /* 0x00000094ff00723e */ /* 0x000fe200030004ff */
[--C-:B------:R-:W-:Y:S02]  /*83e0*/  HADD2.F32 R110, -RZ, R4.reuse.H0_H0 ;  /* 0x20000004ff6e7230 */ /* 0x100fe40000004100 */
[----:B------:R-:W-:Y:S02]  /*83f0*/  HADD2.F32 R107, -RZ, R4.H1_H1 ;  /* 0x30000004ff6b7230 */ /* 0x000fe40000004100 */
[--C-:B------:R-:W-:Y:S01]  /*8400*/  HADD2.F32 R104, -RZ, R3.reuse.H0_H0 ;  /* 0x20000003ff687230 */ /* 0x100fe20000004100 */
[----:B------:R-:W1:Y:S01]  /*8410*/  LDTM.x64 R4, tmem[UR4+0x40] ;  /* 0x00004004000479ee */ /* 0x000e620008340000 */
[----:B------:R-:W-:Y:S01]  /*8420*/  HADD2.F32 R101, -RZ, R3.H1_H1 ;  /* 0x30000003ff657230 */ /* 0x000fe20000004100 */
[----:B------:R-:W-:Y:S01]  /*8430*/  F2FP.F16.E5M2.UNPACK_B R3, R149.H1 ;  /* 0x00000095ff03723e */ /* 0x000fe200030004ff */
        /* <DEDUP_REMOVED lines=14> */
[----:B------:R-:W-:Y:S01]  /*8520*/  F2FP.F16.E5M2.UNPACK_B R0, R152.H1 ;  /* 0x00000098ff00723e */ /* 0x000fe200030004ff */
[--C-:B------:R-:W-:Y:S02]  /*8530*/  HADD2.F32 R122, -RZ, R3.reuse.H0_H0 ;  /* 0x20000003ff7a7230 */ /* 0x100fe40000004100 */
[C---:B-1----:R-:W-:Y:S01]  /*8540*/  FMUL R7, R70.reuse, R7 ;  /* 0x0000000746077220 */ /* 0x042fe20000400000 */
        /* <DEDUP_REMOVED lines=10> */
[C---:B------:R-:W-:Y:S01]  /*85f0*/  FMUL R0, R70.reuse, R4 ;  /* 0x0000000446007220 */ /* 0x040fe20000400000 */
[--C-:B------:R-:W-:Y:S01]  /*8600*/  HADD2.F32 R130, -RZ, R127.reuse.H0_H0 ;  /* 0x2000007fff827230 */ /* 0x100fe20000004100 */
[----:B------:R-:W-:Y:S01]  /*8610*/  F2FP.F16.E5M2.UNPACK_B R4, R155 ;  /* 0x0000009bff04723e */ /* 0x000fe200020004ff */
[----:B------:R-:W-:Y:S02]  /*8620*/  HADD2.F32 R127, -RZ, R127.H1_H1 ;  /* 0x3000007fff7f7230 */ /* 0x000fe40000004100 */
[C---:B------:R-:W-:Y:S01]  /*8630*/  FFMA R0, R73.reuse, R2, R0 ;  /* 0x0000000249007223 */ /* 0x040fe20000000000 */
[C---:B------:R-:W-:Y:S01]  /*8640*/  FMUL R2, R70.reuse, R5 ;  /* 0x0000000546027220 */ /* 0x040fe20000400000 */
[--C-:B------:R-:W-:Y:S01]  /*8650*/  HADD2.F32 R132, -RZ, R3.reuse.H0_H0 ;  /* 0x20000003ff847230 */ /* 0x100fe20000004100 */
[----:B------:R-:W-:Y:S01]  /*8660*/  F2FP.F16.E5M2.UNPACK_B R5, R155.H1 ;  /* 0x0000009bff05723e */ /* 0x000fe200030004ff */
[----:B------:R-:W-:Y:S02]  /*8670*/  HADD2.F32 R129, -RZ, R3.H1_H1 ;  /* 0x30000003ff817230 */ /* 0x000fe40000004100 */
[C---:B------:R-:W-:Y:S01]  /*8680*/  FFMA R2, R73.reuse, R72, R2 ;  /* 0x0000004849027223 */ /* 0x040fe20000000002 */
[--C-:B------:R-:W-:Y:S02]  /*8690*/  HADD2.F32 R72, -RZ, R4.reuse.H0_H0 ;  /* 0x20000004ff487230 */ /* 0x100fe40000004100 */
[C---:B------:R-:W-:Y:S01]  /*86a0*/  FMUL R3, R70.reuse, R6 ;  /* 0x0000000646037220 */ /* 0x040fe20000400000 */
[----:B------:R-:W-:Y:S02]  /*86b0*/  HADD2.F32 R131, -RZ, R4.H1_H1 ;  /* 0x30000004ff837230 */ /* 0x000fe40000004100 */
[C---:B------:R-:W-:Y:S01]  /*86c0*/  FMUL R4, R70.reuse, R9 ;  /* 0x0000000946047220 */ /* 0x040fe20000400000 */
[--C-:B------:R-:W-:Y:S02]  /*86d0*/  HADD2.F32 R133, -RZ, R5.reuse.H1_H1 ;  /* 0x30000005ff857230 */ /* 0x100fe40000004100 */
[C---:B------:R-:W-:Y:S01]  /*86e0*/  FFMA R3, R73.reuse, R74, R3 ;  /* 0x0000004a49037223 */ /* 0x040fe20000000003 */
[----:B------:R-:W-:Y:S01]  /*86f0*/  FFMA R7, R73, R76, R7 ;  /* 0x0000004c49077223 */ /* 0x000fe20000000007 */
[----:B------:R-:W-:Y:S02]  /*8700*/  HADD2.F32 R74, -RZ, R5.H0_H0 ;  /* 0x20000005ff4a7230 */ /* 0x000fe40000004100 */
[C---:B------:R-:W-:Y:S01]  /*8710*/  FMUL R5, R70.reuse, R10 ;  /* 0x0000000a46057220 */ /* 0x040fe20000400000 */
[C---:B------:R-:W-:Y:S01]  /*8720*/  FMUL R6, R70.reuse, R11 ;  /* 0x0000000b46067220 */ /* 0x040fe20000400000 */
[C---:B------:R-:W-:Y:S01]  /*8730*/  FMUL R11, R70.reuse, R16 ;  /* 0x00000010460b7220 */ /* 0x040fe20000400000 */
[----:B------:R-:W-:Y:S01]  /*8740*/  F2FP.SATFINITE.E5M2.F32.PACK_AB_MERGE_C R135, R7, R3, RZ ;  /* 0x000000030787723e */ /* 0x000fe200048060ff */
[C---:B------:R-:W-:Y:S01]  /*8750*/  FMUL R3, R70.reuse, R8 ;  /* 0x0000000846037220 */ /* 0x040fe20000400000 */
[C---:B------:R-:W-:Y:S01]  /*8760*/  FMUL R7, R70.reuse, R12 ;  /* 0x0000000c46077220 */ /* 0x040fe20000400000 */
[C---:B------:R-:W-:Y:S01]  /*8770*/  FMUL R8, R70.reuse, R13 ;  /* 0x0000000d46087220 */ /* 0x040fe20000400000 */
[C---:B------:R-:W-:Y:S01]  /*8780*/  FMUL R12, R70.reuse, R17 ;  /* 0x00000011460c7220 */ /* 0x040fe20000400000 */
[C---:B------:R-:W-:Y:S01]  /*8790*/  FFMA R3, R73.reuse, R78, R3 ;  /* 0x0000004e49037223 */ /* 0x040fe20000000003 */
[C---:B------:R-:W-:Y:S01]  /*87a0*/  FFMA R4, R73.reuse, R75, R4 ;  /* 0x0000004b49047223 */ /* 0x040fe20000000004 */
[C---:B------:R-:W-:Y:S01]  /*87b0*/  FFMA R5, R73.reuse, R80, R5 ;  /* 0x0000005049057223 */ /* 0x040fe20000000005 */
[C---:B------:R-:W-:Y:S01]  /*87c0*/  FFMA R6, R73.reuse, R77, R6 ;  /* 0x0000004d49067223 */ /* 0x040fe20000000006 */
[C---:B------:R-:W-:Y:S01]  /*87d0*/  FFMA R7, R73.reuse, R82, R7 ;  /* 0x0000005249077223 */ /* 0x040fe20000000007 */
[C---:B------:R-:W-:Y:S01]  /*87e0*/  FFMA R8, R73.reuse, R79, R8 ;  /* 0x0000004f49087223 */ /* 0x040fe20000000008 */
[C---:B------:R-:W-:Y:S01]  /*87f0*/  FMUL R16, R70.reuse, R21 ;  /* 0x0000001546107220 */ /* 0x040fe20000400000 */
[----:B------:R-:W-:Y:S01]  /*8800*/  FMUL R9, R70, R14 ;  /* 0x0000000e46097220 */ /* 0x000fe20000400000 */
[----:B------:R-:W-:Y:S01]  /*8810*/  F2FP.SATFINITE.E5M2.F32.PACK_AB_MERGE_C R5, R6, R5, RZ ;  /* 0x000000050605723e */ /* 0x000fe200048060ff */
[C---:B------:R-:W-:Y:S01]  /*8820*/  FMUL R10, R70.reuse, R15 ;  /* 0x0000000f460a7220 */ /* 0x040fe20000400000 */
[C---:B------:R-:W-:Y:S01]  /*8830*/  FMUL R15, R70.reuse, R20 ;  /* 0x00000014460f7220 */ /* 0x040fe20000400000 */
[C---:B------:R-:W-:Y:S01]  /*8840*/  FFMA R9, R73.reuse, R84, R9 ;  /* 0x0000005449097223 */ /* 0x040fe20000000009 */
[C---:B------:R-:W-:Y:S01]  /*8850*/  FMUL R20, R70.reuse, R25 ;  /* 0x0000001946147220 */ /* 0x040fe20000400000 */
[C---:B------:R-:W-:Y:S01]  /*8860*/  FFMA R10, R73.reuse, R81, R10 ;  /* 0x00000051490a7223 */ /* 0x040fe2000000000a */
[C---:B------:R-:W-:Y:S01]  /*8870*/  FFMA R11, R73.reuse, R86, R11 ;  /* 0x00000056490b7223 */ /* 0x040fe2000000000b */
[C---:B------:R-:W-:Y:S01]  /*8880*/  FFMA R12, R73.reuse, R83, R12 ;  /* 0x00000053490c7223 */ /* 0x040fe2000000000c */
[C---:B------:R-:W-:Y:S01]  /*8890*/  FMUL R13, R70.reuse, R18 ;  /* 0x00000012460d7220 */ /* 0x040fe20000400000 */
[----:B------:R-:W-:Y:S01]  /*88a0*/  FMUL R14, R70, R19 ;  /* 0x00000013460e7220 */ /* 0x000fe20000400000 */
[----:B------:R-:W-:Y:S01]  /*88b0*/  F2FP.SATFINITE.E5M2.F32.PACK_AB_MERGE_C R9, R10, R9, RZ ;  /* 0x000000090a09723e */ /* 0x000fe200048060ff */
[C---:B------:R-:W-:Y:S01]  /*88c0*/  FMUL R19, R70.reuse, R24 ;  /* 0x0000001846137220 */ /* 0x040fe20000400000 */
        /* <DEDUP_REMOVED lines=17> */
[----:B------:R-:W-:Y:S01]  /*89e0*/  FMUL R27, R70, R32 ;  /* 0x00000020461b7220 */ /* 0x000fe20000400000 */
[C---:B------:R-:W-:Y:S01]  /*89f0*/  FFMA R21, R73.reuse, R96, R21 ;  /* 0x0000006049157223 */ /* 0x040fe20000000015 */
[C---:B------:R-:W-:Y:S01]  /*8a00*/  FFMA R22, R73.reuse, R93, R22 ;  /* 0x0000005d49167223 */ /* 0x040fe20000000016 */
[----:B------:R-:W-:Y:S01]  /*8a10*/  F2FP.SATFINITE.E5M2.F32.PACK_AB_MERGE_C R16, R16, R15, R17 ;  /* 0x0000000f1010723e */ /* 0x000fe20004806011 */
[C---:B------:R-:W-:Y:S01]  /*8a20*/  FFMA R23, R73.reuse, R98, R23 ;  /* 0x0000006249177223 */ /* 0x040fe20000000017 */
[C---:B------:R-:W-:Y:S01]  /*8a30*/  FFMA R24, R73.reuse, R95, R24 ;  /* 0x0000005f49187223 */ /* 0x040fe20000000018 */
[----:B------:R-:W-:Y:S01]  /*8a40*/  FMUL R32, R70, R37 ;  /* 0x0000002546207220 */ /* 0x000fe20000400000 */
[----:B------:R-:W-:Y:S01]  /*8a50*/  F2FP.SATFINITE.E5M2.F32.PACK_AB_MERGE_C R21, R22, R21, RZ ;  /* 0x000000151615723e */ /* 0x000fe200048060ff */
[C---:B------:R-:W-:Y:S01]  /*8a60*/  FMUL R25, R70.reuse, R30 ;  /* 0x0000001e46197220 */ /* 0x040fe20000400000 */
[C---:B------:R-:W-:Y:S01]  /*8a70*/  FMUL R26, R70.reuse, R31 ;  /* 0x0000001f461a7220 */ /* 0x040fe20000400000 */
[----:B------:R-:W-:Y:S01]  /*8a80*/  FMUL R31, R70, R36 ;  /* 0x00000024461f7220 */ /* 0x000fe20000400000 */
[----:B------:R-:W-:Y:S01]  /*8a90*/  F2FP.SATFINITE.E5M2.F32.PACK_AB_MERGE_C R17, R20, R19, R21 ;  /* 0x000000131411723e */ /* 0x000fe20004806015 */
        /* <DEDUP_REMOVED lines=8> */
[----:B------:R-:W-:Y:S01]  /*8b20*/  FMUL R35, R70, R40 ;  /* 0x0000002846237220 */ /* 0x000fe20000400000 */
[C---:B------:R-:W-:Y:S01]  /*8b30*/  FFMA R29, R73.reuse, R104, R29 ;  /* 0x00000068491d7223 */ /* 0x040fe2000000001d */
[----:B------:R-:W-:Y:S01]  /*8b40*/  F2FP.SATFINITE.E5M2.F32.PACK_AB_MERGE_C R18, R24, R23, R18 ;  /* 0x000000171812723e */ /* 0x000fe20004806012 */
        /* <DEDUP_REMOVED lines=22> */
[C---:B------:R-:W-:Y:S01]  /*8cb0*/  FMUL R41, R70.reuse, R46 ;  /* 0x0000002e46297220 */ /* 0x040fe20000400000 */
[C---:B------:R-:W-:Y:S01]  /*8cc0*/  FMUL R42, R70.reuse, R47 ;  /* 0x0000002f462a7220 */ /* 0x040fe20000400000 */
        /* <DEDUP_REMOVED lines=8> */
[C---:B------:R-:W-:Y:S01]  /*8d50*/  FMUL R47, R70.reuse, R52 ;  /* 0x00000034462f7220 */ /* 0x040fe20000400000 */
[C---:B------:R-:W-:Y:S01]  /*8d60*/  FFMA R44, R73.reuse, R115, R44 ;  /* 0x00000073492c7223 */ /* 0x040fe2000000002c */
[C---:B------:R-:W-:Y:S01]  /*8d70*/  FMUL R48, R70.reuse, R53 ;  /* 0x0000003546307220 */ /* 0x040fe20000400000 */
        /* <DEDUP_REMOVED lines=8> */
[C---:B------:R-:W-:Y:S01]  /*8e00*/  FFMA R45, R73.reuse, R120, R45 ;  /* 0x00000078492d7223 */ /* 0x040fe2000000002d */
[C---:B------:R-:W-:Y:S01]  /*8e10*/  FMUL R59, R70.reuse, R64 ;  /* 0x00000040463b7220 */ /* 0x040fe20000400000 */
[C---:B------:R-:W-:Y:S01]  /*8e20*/  FMUL R60, R70.reuse, R65 ;  /* 0x00000041463c7220 */ /* 0x040fe20000400000 */
[C---:B------:R-:W-:Y:S01]  /*8e30*/  FMUL R61, R70.reuse, R66 ;  /* 0x00000042463d7220 */ /* 0x040fe20000400000 */
[----:B------:R-:W-:Y:S01]  /*8e40*/  FMUL R62, R70, R67 ;  /* 0x00000043463e7220 */ /* 0x000fe20000400000 */
[C---:B------:R-:W-:Y:S01]  /*8e50*/  FFMA R46, R73.reuse, R117, R46 ;  /* 0x00000075492e7223 */ /* 0x040fe2000000002e */
[----:B------:R-:W-:Y:S01]  /*8e60*/  F2FP.SATFINITE.E5M2.F32.PACK_AB_MERGE_C R64, R2, R0, R135 ;  /* 0x000000000240723e */ /* 0x000fe20004806087 */
[C---:B------:R-:W-:Y:S01]  /*8e70*/  FFMA R47, R73.reuse, R122, R47 ;  /* 0x0000007a492f7223 */ /* 0x040fe2000000002f */
[----:B------:R-:W-:Y:S01]  /*8e80*/  F2FP.SATFINITE.E5M2.F32.PACK_AB_MERGE_C R65, R4, R3, R5 ;  /* 0x000000030441723e */ /* 0x000fe20004806005 */
[C---:B------:R-:W-:Y:S01]  /*8e90*/  FFMA R48, R73.reuse, R119, R48 ;  /* 0x0000007749307223 */ /* 0x040fe20000000030 */
[----:B------:R-:W-:Y:S01]  /*8ea0*/  F2FP.SATFINITE.E5M2.F32.PACK_AB_MERGE_C R66, R8, R7, R9 ;  /* 0x000000070842723e */ /* 0x000fe20004806009 */
[C---:B------:R-:W-:Y:S01]  /*8eb0*/  FFMA R49, R73.reuse, R124, R49 ;  /* 0x0000007c49317223 */ /* 0x040fe20000000031 */
[----:B------:R-:W-:Y:S01]  /*8ec0*/  F2FP.SATFINITE.E5M2.F32.PACK_AB_MERGE_C R67, R12, R11, R13 ;  /* 0x0000000b0c43723e */ /* 0x000fe2000480600d */
[----:B------:R-:W-:Y:S01]  /*8ed0*/  FMUL R53, R70, R58 ;  /* 0x0000003a46357220 */ /* 0x000fe20000400000 */
[C---:B------:R-:W-:Y:S01]  /*8ee0*/  FFMA R50, R73.reuse, R121, R50 ;  /* 0x0000007949327223 */ /* 0x040fe20000000032 */
[C---:B------:R-:W-:Y:S01]  /*8ef0*/  FFMA R51, R73.reuse, R126, R51 ;  /* 0x0000007e49337223 */ /* 0x040fe20000000033 */
[C---:B------:R-:W-:Y:S01]  /*8f00*/  FFMA R52, R73.reuse, R123, R52 ;  /* 0x0000007b49347223 */ /* 0x040fe20000000034 */
[----:B------:R1:W-:Y:S01]  /*8f10*/  STS.128 [R137+UR44+0xa200], R64 ;  /* 0x00a2004089007988 */ /* 0x0003e20008000c2c */
[C---:B------:R-:W-:Y:S01]  /*8f20*/  FFMA R53, R73.reuse, R128, R53 ;  /* 0x0000008049357223 */ /* 0x040fe20000000035 */
[----:B------:R-:W-:Y:S01]  /*8f30*/  F2FP.SATFINITE.E5M2.F32.PACK_AB_MERGE_C R37, R38, R37, RZ ;  /* 0x000000252625723e */ /* 0x000fe200048060ff */
[C---:B------:R-:W-:Y:S01]  /*8f40*/  FFMA R54, R73.reuse, R125, R54 ;  /* 0x0000007d49367223 */ /* 0x040fe20000000036 */
[----:B------:R-:W-:Y:S01]  /*8f50*/  FMUL R58, R70, R63 ;  /* 0x0000003f463a7220 */ /* 0x000fe20000400000 */
[C---:B------:R-:W-:Y:S01]  /*8f60*/  FFMA R55, R73.reuse, R130, R55 ;  /* 0x0000008249377223 */ /* 0x040fe20000000037 */
[C---:B------:R-:W-:Y:S01]  /*8f70*/  FFMA R56, R73.reuse, R127, R56 ;  /* 0x0000007f49387223 */ /* 0x040fe20000000038 */
[C---:B------:R-:W-:Y:S01]  /*8f80*/  FFMA R57, R73.reuse, R132, R57 ;  /* 0x0000008449397223 */ /* 0x040fe20000000039 */
[----:B------:R1:W-:Y:S01]  /*8f90*/  STS.128 [R178+0xa010], R16 ;  /* 0x00a01010b2007388 */ /* 0x0003e20000000c00 */
[----:B------:R-:W-:Y:S01]  /*8fa0*/  F2FP.SATFINITE.E5M2.F32.PACK_AB_MERGE_C R33, R36, R35, R37 ;  /* 0x000000232421723e */ /* 0x000fe20004806025 */
[C---:B------:R-:W-:Y:S01]  /*8fb0*/  FFMA R58, R73.reuse, R129, R58 ;  /* 0x00000081493a7223 */ /* 0x040fe2000000003a */
[----:B------:R-:W-:Y:S01]  /*8fc0*/  F2FP.SATFINITE.E5M2.F32.PACK_AB_MERGE_C R34, R42, R41, RZ ;  /* 0x000000292a22723e */ /* 0x000fe200048060ff */
[C---:B------:R-:W-:Y:S01]  /*8fd0*/  FFMA R59, R73.reuse, R72, R59 ;  /* 0x00000048493b7223 */ /* 0x040fe2000000003b */
[----:B------:R-:W-:Y:S01]  /*8fe0*/  F2FP.SATFINITE.E5M2.F32.PACK_AB_MERGE_C R35, R46, R45, RZ ;  /* 0x0000002d2e23723e */ /* 0x000fe200048060ff */
        /* <DEDUP_REMOVED lines=25> */
[----:B------:R-:W-:Y:S02]  /*9180*/  UIADD3 UR4, UP0, UPT, UR62, 0x680, URZ ;  /* 0x000006803e047890 */ /* 0x000fe4000ff1e0ff */
[----:B------:R-:W-:Y:S02]  /*9190*/  UIADD3 UR9, UPT, UPT, UR49, 0x40, URZ ;  /* 0x0000004031097890 */ /* 0x000fe4000fffe0ff */
[----:B------:R-:W-:Y:S02]  /*91a0*/  UIADD3 UR8, UPT, UPT, UR44, 0xa200, URZ ;  /* 0x0000a2002c087890 */ /* 0x000fe4000fffe0ff */
[----:B------:R-:W-:Y:S01]  /*91b0*/  UIADD3.X UR5, UPT, UPT, URZ, UR63, URZ, UP0, !UPT ;  /* 0x0000003fff057290 */ /* 0x000fe200087fe4ff */
[----:B------:R-:W-:Y:S01]  /*91c0*/  UMOV UR10, UR50 ;  /* 0x00000032000a7c82 */ /* 0x000fe20008000000 */
[----:B------:R-:W-:Y:S07]  /*91d0*/  UMOV UR11, UR36 ;  /* 0x00000024000b7c82 */ /* 0x000fee0008000000 */
[----:B------:R2:W-:Y:S01]  /*91e0*/  UTMASTG.3D [UR8], [UR4] ;  /* 0x00000008040073b5 */ /* 0x0005e20008010000 */
[----:B------:R0:W-:Y:S01]  /*91f0*/  UTMACMDFLUSH ;  /* 0x00000000000079b7 */ /* 0x0001e20000000000 */
[----:B--2---:R-:W-:Y:S04]  /*9200*/  DEPBAR.LE SB0, 0x1 ;  /* 0x000080400000791a */ /* 0x004fe80000000000 */
.L_x_126:
[----:B------:R-:W-:Y:S05]  /*9210*/  BSYNC.RECONVERGENT B0 ;  /* 0x0000000000007941 */ /* 0x000fea0003800200 */
.L_x_125:
        /* <DEDUP_REMOVED lines=16> */
.L_x_130:
[----:B------:R-:W-:Y:S05]  /*9320*/  BSYNC B0 ;  /* 0x0000000000007941 */ /* 0x000fea0003800000 */
.L_x_129:
        /* <DEDUP_REMOVED lines=20> */
.L_x_128:
[----:B------:R-:W-:Y:S05]  /*9470*/  BSYNC B1 ;  /* 0x0000000000017941 */ /* 0x000fea0003800000 */
.L_x_127:
        /* <DEDUP_REMOVED lines=22> */
.L_x_133:
[----:B------:R-:W-:Y:S05]  /*95e0*/  BSYNC.RECONVERGENT B6 ;  /* 0x0000000000067941 */ /* 0x000fea0003800200 */
.L_x_132:
        /* <DEDUP_REMOVED lines=276> */
[----:B------:R-:W-:Y:S02]  /*a730*/  UIADD3 UR4, UPT, UPT, UR44, 0x8200, URZ ;  /* 0x000082002c047890 */ /* 0x000fe4000fffe0ff */
[----:B------:R-:W-:Y:S01]  /*a740*/  UIADD3 UR9, UPT, UPT, UR49, 0x80, URZ ;  /* 0x0000008031097890 */ /* 0x000fe2000fffe0ff */
[----:B------:R-:W-:Y:S01]  /*a750*/  UMOV UR10, UR50 ;  /* 0x00000032000a7c82 */ /* 0x000fe20008000000 */
[----:B------:R-:W-:Y:S02]  /*a760*/  UMOV UR11, UR36 ;  /* 0x00000024000b7c82 */ /* 0x000fe40008000000 */
        /* <DEDUP_REMOVED lines=8> */
.L_x_135:
[----:B------:R-:W-:Y:S05]  /*a7f0*/  BSYNC.RECONVERGENT B0 ;  /* 0x0000000000007941 */ /* 0x000fea0003800200 */
.L_x_134:
        /* <DEDUP_REMOVED lines=16> */
.L_x_139:
[----:B------:R-:W-:Y:S05]  /*a900*/  BSYNC B0 ;  /* 0x0000000000007941 */ /* 0x000fea0003800000 */
.L_x_138:
        /* <DEDUP_REMOVED lines=20> */
.L_x_137:
[----:B------:R-:W-:Y:S05]  /*aa50*/  BSYNC B1 ;  /* 0x0000000000017941 */ /* 0x000fea0003800000 */
.L_x_136:
[----:B------:R-:W-:Y:S05]  /*aa60*/  VIADD R0, R71, 0xc0 ;  /* 0x000000c047007836 */ /* 0x000fea0000000000 */
        /* <DEDUP_REMOVED lines=20> */
.L_x_141:
[----:B------:R-:W-:Y:S01]  /*abb0*/  ISETP.NE.AND P0, PT, R176, RZ, PT ;  /* 0x000000ffb000720c */ /* 0x000fe20003f05270 */
[----:B------:R-:W-:Y:S05]  /*abc0*/  WARPSYNC.ALL ;  /* 0x0000000000007948 */ /* 0x000fea0003800000 */
[----:B------:R-:W-:Y:S01]  /*abd0*/  R2UR UR4, R71 ;  /* 0x00000000470472ca */ /* 0x000fe200000e0000 */
[----:B------:R-:W-:Y:S01]  /*abe0*/  BSSY.RECONVERGENT B0, `(.L_x_142) ;  /* 0x000011c000007945 */ /* 0x000fe20003800200 */
[----:B------:R-:W-:Y:S02]  /*abf0*/  F2FP.F16.E5M2.UNPACK_B R11, R141 ;  /* 0x0000008dff0b723e */ /* 0x000fe400020004ff */
[----:B------:R-:W-:Y:S02]  /*ac00*/  F2FP.F16.E5M2.UNPACK_B R10, R142 ;  /* 0x0000008eff0a723e */ /* 0x000fe400020004ff */
[----:B------:R-:W-:Y:S01]  /*ac10*/  F2FP.F16.E5M2.UNPACK_B R9, R143 ;  /* 0x0000008fff09723e */ /* 0x000fe200020004ff */
[--C-:B------:R-:W-:Y:S01]  /*ac20*/  HADD2.F32 R74, -RZ, R11.reuse.H0_H0 ;  /* 0x2000000bff4a7230 */ /* 0x100fe20000004100 */
[----:B------:R-:W-:Y:S01]  /*ac30*/  F2FP.F16.E5M2.UNPACK_B R8, R144 ;  /* 0x00000090ff08723e */ /* 0x000fe200020004ff */
[----:B------:R-:W-:Y:S01]  /*ac40*/  HADD2.F32 R76, -RZ, R11.H1_H1 ;  /* 0x3000000bff4c7230 */ /* 0x000fe20000004100 */
[----:B------:R-:W-:Y:S01]  /*ac50*/  F2FP.F16.E5M2.UNPACK_B R7, R145 ;  /* 0x00000091ff07723e */ /* 0x000fe200020004ff */
[--C-:B------:R-:W-:Y:S01]  /*ac60*/  HADD2.F32 R77, -RZ, R10.reuse.H0_H0 ;  /* 0x2000000aff4d7230 */ /* 0x100fe20000004100 */
[----:B------:R-:W-:Y:S01]  /*ac70*/  F2FP.F16.E5M2.UNPACK_B R6, R146 ;  /* 0x00000092ff06723e */ /* 0x000fe200020004ff */
[----:B------:R-:W-:Y:S01]  /*ac80*/  HADD2.F32 R80, -RZ, R10.H1_H1 ;  /* 0x3000000aff507230 */ /* 0x000fe20000004100 */
[----:B------:R-:W-:Y:S01]  /*ac90*/  F2FP.F16.E5M2.UNPACK_B R5, R147 ;  /* 0x00000093ff05723e */ /* 0x000fe200020004ff */
[--C-:B------:R-:W-:Y:S01]  /*aca0*/  HADD2.F32 R81, -RZ, R9.reuse.H0_H0 ;  /* 0x20000009ff517230 */ /* 0x100fe20000004100 */
[----:B-1----:R-:W-:Y:S01]  /*acb0*/  F2FP.F16.E5M2.UNPACK_B R4, R148 ;  /* 0x00000094ff04723e */ /* 0x002fe200020004ff */
[----:B------:R-:W-:Y:S01]  /*acc0*/  HADD2.F32 R83, -RZ, R9.H1_H1 ;  /* 0x30000009ff537230 */ /* 0x000fe20000004100 */
[-C--:B------:R-:W-:Y:S01]  /*acd0*/  F2FP.F16.E5M2.UNPACK_B R2, R140.reuse ;  /* 0x0000008cff02723e */ /* 0x080fe200020004ff */
[--C-:B------:R-:W-:Y:S01]  /*ace0*/  HADD2.F32 R86, -RZ, R8.reuse.H0_H0 ;  /* 0x20000008ff567230 */ /* 0x100fe20000004100 */
[----:B------:R-:W-:Y:S01]  /*acf0*/  F2FP.F16.E5M2.UNPACK_B R140, R140.H1 ;  /* 0x0000008cff8c723e */ /* 0x000fe200030004ff */
[----:B------:R-:W-:Y:S01]  /*ad00*/  HADD2.F32 R87, -RZ, R8.H1_H1 ;  /* 0x30000008ff577230 */ /* 0x000fe20000004100 */
[----:B------:R-:W-:Y:S01]  /*ad10*/  F2FP.F16.E5M2.UNPACK_B R141, R141.H1 ;  /* 0x0000008dff8d723e */ /* 0x000fe200030004ff */
[--C-:B------:R-:W-:Y:S01]  /*ad20*/  HADD2.F32 R90, -RZ, R7.reuse.H0_H0 ;  /* 0x20000007ff5a7230 */ /* 0x100fe20000004100 */
[----:B------:R-:W-:Y:S01]  /*ad30*/  F2FP.F16.E5M2.UNPACK_B R142, R142.H1 ;  /* 0x0000008eff8e723e */ /* 0x000fe200030004ff */
[----:B------:R-:W-:Y:S01]  /*ad40*/  HADD2.F32 R91, -RZ, R7.H1_H1 ;  /* 0x30000007ff5b7230 */ /* 0x000fe20000004100 */
[----:B------:R-:W-:Y:S01]  /*ad50*/  F2FP.F16.E5M2.UNPACK_B R143, R143.H1 ;  /* 0x0000008fff8f723e */ /* 0x000fe200030004ff */
[--C-:B------:R-:W-:Y:S01]  /*ad60*/  HADD2.F32 R94, -RZ, R6.reuse.H0_H0 ;  /* 0x20000006ff5e7230 */ /* 0x100fe20000004100 */
[----:B------:R-:W-:Y:S01]  /*ad70*/  IADD3 R163, PT, PT, R163, 0xd0, RZ ;  /* 0x000000d0a3a37810 */ /* 0x000fe20007ffe0ff */
[----:B------:R-:W-:Y:S01]  /*ad80*/  HADD2.F32 R95, -RZ, R6.H1_H1 ;  /* 0x30000006ff5f7230 */ /* 0x000fe20000004100 */
[----:B------:R-:W-:Y:S01]  /*ad90*/  F2FP.F16.E5M2.UNPACK_B R107, R149 ;  /* 0x00000095ff6b723e */ /* 0x000fe200020004ff */
[--C-:B------:R-:W-:Y:S01]  /*ada0*/  HADD2.F32 R98, -RZ, R5.reuse.H0_H0 ;  /* 0x20000005ff627230 */ /* 0x100fe20000004100 */
[----:B------:R-:W-:Y:S01]  /*adb0*/  LOP3.LUT R163, R163, 0xfefffff8, RZ, 0xc0, !PT ;  /* 0xfefffff8a3a37812 */ /* 0x000fe200078ec0ff */
[----:B------:R-:W-:Y:S01]  /*adc0*/  HADD2.F32 R99, -RZ, R5.H1_H1 ;  /* 0x30000005ff637230 */ /* 0x000fe20000004100 */
[----:B------:R-:W-:Y:S01]  /*add0*/  F2FP.F16.E5M2.UNPACK_B R111, R150 ;  /* 0x00000096ff6f723e */ /* 0x000fe200020004ff */
[--C-:B------:R-:W-:Y:S01]  /*ade0*/  HADD2.F32 R102, -RZ, R4.reuse.H0_H0 ;  /* 0x20000004ff667230 */ /* 0x100fe20000004100 */
[----:B------:R-:W-:Y:S01]  /*adf0*/  F2FP.F16.E5M2.UNPACK_B R115, R151 ;  /* 0x00000097ff73723e */ /* 0x000fe200020004ff */
[----:B------:R-:W-:Y:S01]  /*ae00*/  HADD2.F32 R103, -RZ, R4.H1_H1 ;  /* 0x30000004ff677230 */ /* 0x000fe20000004100 */
[----:B------:R-:W-:Y:S01]  /*ae10*/  F2FP.F16.E5M2.UNPACK_B R119, R152 ;  /* 0x00000098ff77723e */ /* 0x000fe200020004ff */
[----:B------:R-:W1:Y:S01]  /*ae20*/  LDTM.x64 R4, tmem[UR4+0xc0] ;  /* 0x0000c004000479ee */ /* 0x000e620008340000 */
[--C-:B------:R-:W-:Y:S01]  /*ae30*/  HADD2.F32 R0, -RZ, R2.reuse.H0_H0 ;  /* 0x20000002ff007230 */ /* 0x100fe20000004100 */
[----:B------:R-:W-:Y:S01]  /*ae40*/  NOP ;  /* 0x0000000000007918 */ /* 0x000fe20000000000 */
[----:B-1----:R1:W-:Y:S01]  /*ae50*/  SYNCS.ARRIVE.TRANS64.RED.A1T0 RZ, [R163+URZ], RZ ;  /* 0x000000ffa3ff79a7 */ /* 0x0023e200081004ff */
[----:B------:R-:W-:Y:S01]  /*ae60*/  HADD2.F32 R2, -RZ, R2.H1_H1 ;  /* 0x30000002ff027230 */ /* 0x000fe20000004100 */
[----:B------:R-:W-:Y:S01]  /*ae70*/  F2FP.F16.E5M2.UNPACK_B R123, R153 ;  /* 0x00000099ff7b723e */ /* 0x000fe200020004ff */
[----:B------:R-:W-:Y:S01]  /*ae80*/  HADD2.F32 R78, -RZ, R141.H1_H1 ;  /* 0x3000008dff4e7230 */ /* 0x000fe20000004100 */
[----:B------:R-:W-:Y:S01]  /*ae90*/  F2FP.F16.E5M2.UNPACK_B R127, R154 ;  /* 0x0000009aff7f723e */ /* 0x000fe200020004ff */
[--C-:B------:R-:W-:Y:S01]  /*aea0*/  HADD2.F32 R106, -RZ, R107.reuse.H0_H0 ;  /* 0x2000006bff6a7230 */ /* 0x100fe20000004100 */
[----:B------:R-:W-:Y:S01]  /*aeb0*/  F2FP.F16.E5M2.UNPACK_B R130, R155 ;  /* 0x0000009bff82723e */ /* 0x000fe200020004ff */
[----:B------:R-:W-:Y:S01]  /*aec0*/  HADD2.F32 R107, -RZ, R107.H1_H1 ;  /* 0x3000006bff6b7230 */ /* 0x000fe20000004100 */
[----:B------:R-:W-:Y:S01]  /*aed0*/  F2FP.F16.E5M2.UNPACK_B R144, R144.H1 ;  /* 0x00000090ff90723e */ /* 0x000fe200030004ff */
        /* <DEDUP_REMOVED lines=12> */
[C---:B------:R-:W-:Y:S01]  /*afa0*/  FMUL R4, R70.reuse, R4 ;  /* 0x0000000446047220 */ /* 0x040fe20000400000 */
[C---:B------:R-:W-:Y:S01]  /*afb0*/  FMUL R5, R70.reuse, R5 ;  /* 0x0000000546057220 */ /* 0x040fe20000400000 */
[--C-:B------:R-:W-:Y:S02]  /*afc0*/  HADD2.F32 R3, -RZ, R140.reuse.H0_H0 ;  /* 0x2000008cff037230 */ /* 0x100fe40000004100 */
        /* <DEDUP_REMOVED lines=9> */
[----:B------:R-:W-:Y:S02]  /*b060*/  HADD2.F32 R122, -RZ, R123.H0_H0 ;  /* 0x2000007bff7a7230 */ /* 0x000fe40000004100 */
[C---:B------:R-:W-:Y:S01]  /*b070*/  FMUL R6, R70.reuse, R6 ;  /* 0x0000000646067220 */ /* 0x040fe20000400000 */
[----:B------:R-:W-:Y:S02]  /*b080*/  HADD2.F32 R72, -RZ, R140.H1_H1 ;  /* 0x3000008cff487230 */ /* 0x000fe40000004100 */
[C---:B------:R-:W-:Y:S01]  /*b090*/  FMUL R7, R70.reuse, R7 ;  /* 0x0000000746077220 */ /* 0x040fe20000400000 */
[----:B------:R-:W-:Y:S02]  /*b0a0*/  HADD2.F32 R75, -RZ, R141.H0_H0 ;  /* 0x2000008dff4b7230 */ /* 0x000fe40000004100 */
[C---:B------:R-:W-:Y:S01]  /*b0b0*/  FFMA R6, R73.reuse, R3, R6 ;  /* 0x0000000349067223 */ /* 0x040fe20000000006 */
[----:B------:R-:W-:Y:S02]  /*b0c0*/  HADD2.F32 R123, -RZ, R123.H1_H1 ;  /* 0x3000007bff7b7230 */ /* 0x000fe40000004100 */
[C---:B------:R-:W-:Y:S01]  /*b0d0*/  FFMA R7, R73.reuse, R72, R7 ;  /* 0x0000004849077223 */ /* 0x040fe20000000007 */
[C---:B------:R-:W-:Y:S01]  /*b0e0*/  FFMA R8, R73.reuse, R74, R8 ;  /* 0x0000004a49087223 */ /* 0x040fe20000000008 */
[----:B------:R-:W-:Y:S01]  /*b0f0*/  FFMA R9, R73, R76, R9 ;  /* 0x0000004c49097223 */ /* 0x000fe20000000009 */
[--C-:B------:R-:W-:Y:S02]  /*b100*/  HADD2.F32 R126, -RZ, R127.reuse.H0_H0 ;  /* 0x2000007fff7e7230 */ /* 0x100fe40000004100 */
[C---:B------:R-:W-:Y:S01]  /*b110*/  FMUL R10, R70.reuse, R10 ;  /* 0x0000000a460a7220 */ /* 0x040fe20000400000 */
[----:B------:R-:W-:Y:S01]  /*b120*/  F2FP.SATFINITE.E5M2.F32.PACK_AB_MERGE_C R76, R7, R6, RZ ;  /* 0x00000006074c723e */ /* 0x000fe200048060ff */
[C---:B------:R-:W-:Y:S01]  /*b130*/  FMUL R7, R70.reuse, R20 ;  /* 0x0000001446077220 */ /* 0x040fe20000400000 */
[----:B------:R-:W-:Y:S02]  /*b140*/  HADD2.F32 R127, -RZ, R127.H1_H1 ;  /* 0x3000007fff7f7230 */ /* 0x000fe40000004100 */
[C---:B------:R-:W-:Y:S01]  /*b150*/  FFMA R10, R73.reuse, R75, R10 ;  /* 0x0000004b490a7223 */ /* 0x040fe2000000000a */
[----:B------:R-:W-:Y:S02]  /*b160*/  HADD2.F32 R72, -RZ, R130.H0_H0 ;  /* 0x20000082ff487230 */ /* 0x000fe40000004100 */
[C---:B------:R-:W-:Y:S01]  /*b170*/  FMUL R11, R70.reuse, R11 ;  /* 0x0000000b460b7220 */ /* 0x040fe20000400000 */
[--C-:B------:R-:W-:Y:S02]  /*b180*/  HADD2.F32 R79, -RZ, R142.reuse.H0_H0 ;  /* 0x2000008eff4f7230 */ /* 0x100fe40000004100 */
[C---:B------:R-:W-:Y:S01]  /*b190*/  FMUL R14, R70.reuse, R14 ;  /* 0x0000000e460e7220 */ /* 0x040fe20000400000 */
[----:B------:R-:W-:Y:S02]  /*b1a0*/  HADD2.F32 R82, -RZ, R142.H1_H1 ;  /* 0x3000008eff527230 */ /* 0x000fe40000004100 */
[C---:B------:R-:W-:Y:S01]  /*b1b0*/  FFMA R11, R73.reuse, R78, R11 ;  /* 0x0000004e490b7223 */ /* 0x040fe2000000000b */
[C---:B------:R-:W-:Y:S01]  /*b1c0*/  FFMA R12, R73.reuse, R77, R12 ;  /* 0x0000004d490c7223 */ /* 0x040fe2000000000c */
[C---:B------:R-:W-:Y:S01]  /*b1d0*/  FFMA R13, R73.reuse, R80, R13 ;  /* 0x00000050490d7223 */ /* 0x040fe2000000000d */
[----:B------:R-:W-:Y:S01]  /*b1e0*/  FFMA R14, R73, R79, R14 ;  /* 0x0000004f490e7223 */ /* 0x000fe2000000000e */
[----:B------:R-:W-:Y:S01]  /*b1f0*/  HADD2.F32 R75, -RZ, R130.H1_H1 ;  /* 0x30000082ff4b7230 */ /* 0x000fe20000004100 */
[----:B------:R-:W-:Y:S01]  /*b200*/  F2FP.SATFINITE.E5M2.F32.PACK_AB_MERGE_C R78, R11, R10, RZ ;  /* 0x0000000a0b4e723e */ /* 0x000fe200048060ff */
[C---:B------:R-:W-:Y:S01]  /*b210*/  FMUL R10, R70.reuse, R21 ;  /* 0x00000015460a7220 */ /* 0x040fe20000400000 */
[C---:B------:R-:W-:Y:S01]  /*b220*/  FMUL R21, R70.reuse, R28 ;  /* 0x0000001c46157220 */ /* 0x040fe20000400000 */
        /* <DEDUP_REMOVED lines=8> */
[C---:B------:R-:W-:Y:S01]  /*b2b0*/  FMUL R18, R70.reuse, R25 ;  /* 0x0000001946127220 */ /* 0x040fe20000400000 */
[----:B------:R-:W-:Y:S01]  /*b2c0*/  F2FP.SATFINITE.E5M2.F32.PACK_AB_MERGE_C R14, R15, R14, RZ ;  /* 0x0000000e0f0e723e */ /* 0x000fe200048060ff */
        /* <DEDUP_REMOVED lines=8> */
[C---:B------:R-:W-:Y:S01]  /*b350*/  FFMA R11, R73.reuse, R88, R11 ;  /* 0x00000058490b7223 */ /* 0x040fe2000000000b */
[----:B------:R-:W-:Y:S01]  /*b360*/  FMUL R22, R70, R29 ;  /* 0x0000001d46167220 */ /* 0x000fe20000400000 */
        /* <DEDUP_REMOVED lines=13> */
[----:B------:R-:W-:Y:S01]  /*b440*/  FMUL R20, R70, R27 ;  /* 0x0000001b46147220 */ /* 0x000fe20000400000 */
[--C-:B------:R-:W-:Y:S01]  /*b450*/  HADD2.F32 R96, -RZ, R146.reuse.H0_H0 ;  /* 0x20000092ff607230 */ /* 0x100fe20000004100 */
[----:B------:R-:W-:Y:S01]  /*b460*/  F2FP.SATFINITE.E5M2.F32.PACK_AB_MERGE_C R16, R10, R7, R16 ;  /* 0x000000070a10723e */ /* 0x000fe20004806010 */
[----:B------:R-:W-:Y:S02]  /*b470*/  HADD2.F32 R97, -RZ, R146.H1_H1 ;  /* 0x30000092ff617230 */ /* 0x000fe40000004100 */
        /* <DEDUP_REMOVED lines=28> */
[----:B------:R-:W-:Y:S01]  /*b640*/  F2FP.F16.E5M2.UNPACK_B R151, R151.H1 ;  /* 0x00000097ff97723e */ /* 0x000fe200030004ff */
[----:B------:R-:W-:Y:S01]  /*b650*/  FMUL R38, R70, R45 ;  /* 0x0000002d46267220 */ /* 0x000fe20000400000 */
[----:B------:R-:W-:Y:S01]  /*b660*/  F2FP.SATFINITE.E5M2.F32.PACK_AB_MERGE_C R19, R28, R27, RZ ;  /* 0x0000001b1c13723e */ /* 0x000fe200048060ff */
[----:B------:R-:W-:Y:S01]  /*b670*/  FFMA R31, R73, R104, R31 ;  /* 0x00000068491f7223 */ /* 0x000fe2000000001f */
[C---:B------:R-:W-:Y:S01]  /*b680*/  FMUL R45, R70.reuse, R52 ;  /* 0x00000034462d7220 */ /* 0x040fe20000400000 */
[C---:B------:R-:W-:Y:S01]  /*b690*/  FMUL R52, R70.reuse, R59 ;  /* 0x0000003b46347220 */ /* 0x040fe20000400000 */
[----:B------:R-:W-:Y:S01]  /*b6a0*/  F2FP.F16.E5M2.UNPACK_B R152, R152.H1 ;  /* 0x00000098ff98723e */ /* 0x000fe200030004ff */
[C---:B------:R-:W-:Y:S01]  /*b6b0*/  FMUL R59, R70.reuse, R66 ;  /* 0x00000042463b7220 */ /* 0x040fe20000400000 */
[----:B------:R-:W-:Y:S01]  /*b6c0*/  F2FP.SATFINITE.E5M2.F32.PACK_AB_MERGE_C R66, R13, R12, R14 ;  /* 0x0000000c0d42723e */ /* 0x000fe2000480600e */
        /* <DEDUP_REMOVED lines=11> */
[C---:B------:R-:W-:Y:S01]  /*b780*/  FFMA R35, R73.reuse, R108, R35 ;  /* 0x0000006c49237223 */ /* 0x040fe20000000023 */
[C---:B------:R-:W-:Y:S01]  /*b790*/  FMUL R36, R70.reuse, R43 ;  /* 0x0000002b46247220 */ /* 0x040fe20000400000 */
[--C-:B------:R-:W-:Y:S02]  /*b7a0*/  HADD2.F32 R112, -RZ, R150.reuse.H0_H0 ;  /* 0x20000096ff707230 */ /* 0x100fe40000004100 */
[C---:B------:R-:W-:Y:S01]  /*b7b0*/  FMUL R39, R70.reuse, R46 ;  /* 0x0000002e46277220 */ /* 0x040fe20000400000 */
        /* <DEDUP_REMOVED lines=13> */
[C---:B------:R-:W-:Y:S01]  /*b890*/  FMUL R46, R70.reuse, R53 ;  /* 0x00000035462e7220 */ /* 0x040fe20000400000 */
[--C-:B------:R-:W-:Y:S02]  /*b8a0*/  HADD2.F32 R120, -RZ, R152.reuse.H0_H0 ;  /* 0x20000098ff787230 */ /* 0x100fe40000004100 */
[C---:B------:R-:W-:Y:S01]  /*b8b0*/  FMUL R50, R70.reuse, R57 ;  /* 0x0000003946327220 */ /* 0x040fe20000400000 */
[C---:B------:R-:W-:Y:S01]  /*b8c0*/  FMUL R51, R70.reuse, R58 ;  /* 0x0000003a46337220 */ /* 0x040fe20000400000 */
[C---:B------:R-:W-:Y:S01]  /*b8d0*/  FMUL R53, R70.reuse, R60 ;  /* 0x0000003c46357220 */ /* 0x040fe20000400000 */
[C---:B------:R-:W-:Y:S01]  /*b8e0*/  FFMA R43, R73.reuse, R116, R43 ;  /* 0x00000074492b7223 */ /* 0x040fe2000000002b */
[----:B------:R-:W-:Y:S02]  /*b8f0*/  HADD2.F32 R121, -RZ, R152.H1_H1 ;  /* 0x30000098ff797230 */ /* 0x000fe40000004100 */
[C---:B------:R-:W-:Y:S01]  /*b900*/  FMUL R47, R70.reuse, R54 ;  /* 0x00000036462f7220 */ /* 0x040fe20000400000 */
[C---:B------:R-:W-:Y:S01]  /*b910*/  FMUL R57, R70.reuse, R64 ;  /* 0x0000004046397220 */ /* 0x040fe20000400000 */
[C---:B------:R-:W-:Y:S01]  /*b920*/  FMUL R58, R70.reuse, R65 ;  /* 0x00000041463a7220 */ /* 0x040fe20000400000 */
[C---:B------:R-:W-:Y:S01]  /*b930*/  FMUL R60, R70.reuse, R67 ;  /* 0x00000043463c7220 */ /* 0x040fe20000400000 */
[----:B------:R-:W-:Y:S01]  /*b940*/  FFMA R44, R73, R117, R44 ;  /* 0x00000075492c7223 */ /* 0x000fe2000000002c */
[C---:B------:R-:W-:Y:S01]  /*b950*/  FMUL R48, R70.reuse, R55 ;  /* 0x0000003746307220 */ /* 0x040fe20000400000 */
[----:B------:R-:W-:Y:S01]  /*b960*/  F2FP.SATFINITE.E5M2.F32.PACK_AB_MERGE_C R64, R5, R4, R76 ;  /* 0x000000040540723e */ /* 0x000fe2000480604c */
[----:B------:R-:W-:Y:S01]  /*b970*/  FFMA R45, R73, R118, R45 ;  /* 0x00000076492d7223 */ /* 0x000fe2000000002d */
[----:B------:R-:W-:Y:S01]  /*b980*/  F2FP.SATFINITE.E5M2.F32.PACK_AB_MERGE_C R65, R9, R8, R78 ;  /* 0x000000080941723e */ /* 0x000fe2000480604e */
[----:B------:R-:W-:Y:S01]  /*b990*/  FMUL R49, R70, R56 ;  /* 0x0000003846317220 */ /* 0x000fe20000400000 */
[----:B------:R-:W-:Y:S01]  /*b9a0*/  F2FP.SATFINITE.E5M2.F32.PACK_AB_MERGE_C R67, R2, R0, R3 ;  /* 0x000000000243723e */ /* 0x000fe20004806003 */
[C---:B------:R-:W-:Y:S01]  /*b9b0*/  FFMA R46, R73.reuse, R119, R46 ;  /* 0x00000077492e7223 */ /* 0x040fe2000000002e */
[----:B------:R-:W-:Y:S01]  /*b9c0*/  F2FP.F16.E5M2.UNPACK_B R154, R154.H1 ;  /* 0x0000009aff9a723e */ /* 0x000fe200030004ff */
[--C-:B------:R-:W-:Y:S02]  /*b9d0*/  HADD2.F32 R124, -RZ, R153.reuse.H0_H0 ;  /* 0x20000099ff7c7230 */ /* 0x100fe40000004100 */
[C---:B------:R-:W-:Y:S01]  /*b9e0*/  FFMA R47, R73.reuse, R120, R47 ;  /* 0x00000078492f7223 */ /* 0x040fe2000000002f */
[----:B------:R1:W-:Y:S01]  /*b9f0*/  STS.128 [R137+UR44+0xa200], R64 ;  /* 0x00a2004089007988 */ /* 0x0003e20008000c2c */
[----:B------:R-:W-:Y:S02]  /*ba00*/  HADD2.F32 R125, -RZ, R153.H1_H1 ;  /* 0x30000099ff7d7230 */ /* 0x000fe40000004100 */
[C---:B------:R-:W-:Y:S01]  /*ba10*/  FFMA R48, R73.reuse, R121, R48 ;  /* 0x0000007949307223 */ /* 0x040fe20000000030 */
[C---:B------:R-:W-:Y:S01]  /*ba20*/  FFMA R49, R73.reuse, R122, R49 ;  /* 0x0000007a49317223 */ /* 0x040fe20000000031 */
[----:B------:R-:W-:Y:S01]  /*ba30*/  F2FP.F16.E5M2.UNPACK_B R155, R155.H1 ;  /* 0x0000009bff9b723e */ /* 0x000fe200030004ff */
[C---:B------:R-:W-:Y:S01]  /*ba40*/  FFMA R50, R73.reuse, R123, R50 ;  /* 0x0000007b49327223 */ /* 0x040fe20000000032 */
[----:B------:R-:W-:Y:S01]  /*ba50*/  FMUL R54, R70, R61 ;  /* 0x0000003d46367220 */ /* 0x000fe20000400000 */
[--C-:B------:R-:W-:Y:S01]  /*ba60*/  HADD2.F32 R128, -RZ, R154.reuse.H0_H0 ;  /* 0x2000009aff807230 */ /* 0x100fe20000004100 */
[----:B------:R1:W-:Y:S01]  /*ba70*/  STS.128 [R178+0xa010], R16 ;  /* 0x00a01010b2007388 */ /* 0x0003e20000000c00 */
[----:B------:R-:W-:Y:S01]  /*ba80*/  F2FP.SATFINITE.E5M2.F32.PACK_AB_MERGE_C R35, R36, R35, RZ ;  /* 0x000000232423723e */ /* 0x000fe200048060ff */
[C---:B------:R-:W-:Y:S01]  /*ba90*/  FFMA R51, R73.reuse, R124, R51 ;  /* 0x0000007c49337223 */ /* 0x040fe20000000033 */
[----:B------:R-:W-:Y:S01]  /*baa0*/  F2FP.SATFINITE.E5M2.F32.PACK_AB_MERGE_C R39, R40, R39, RZ ;  /* 0x000000272827723e */ /* 0x000fe200048060ff */
[----:B------:R-:W-:Y:S02]  /*bab0*/  HADD2.F32 R129, -RZ, R154.H1_H1 ;  /* 0x3000009aff817230 */ /* 0x000fe40000004100 */
[C---:B------:R-:W-:Y:S01]  /*bac0*/  FMUL R55, R70.reuse, R62 ;  /* 0x0000003e46377220 */ /* 0x040fe20000400000 */
[C---:B------:R-:W-:Y:S01]  /*bad0*/  FFMA R52, R73.reuse, R125, R52 ;  /* 0x0000007d49347223 */ /* 0x040fe20000000034 */
[----:B------:R-:W-:Y:S01]  /*bae0*/  FMUL R56, R70, R63 ;  /* 0x0000003f46387220 */ /* 0x000fe20000400000 */
[C---:B------:R-:W-:Y:S01]  /*baf0*/  FFMA R53, R73.reuse, R126, R53 ;  /* 0x0000007e49357223 */ /* 0x040fe20000000035 */
[C---:B------:R-:W-:Y:S01]  /*bb00*/  FFMA R54, R73.reuse, R127, R54 ;  /* 0x0000007f49367223 */ /* 0x040fe20000000036 */
[--C-:B------:R-:W-:Y:S02]  /*bb10*/  HADD2.F32 R74, -RZ, R155.reuse.H0_H0 ;  /* 0x2000009bff4a7230 */ /* 0x100fe40000004100 */
[C---:B------:R-:W-:Y:S01]  /*bb20*/  FFMA R55, R73.reuse, R128, R55 ;  /* 0x0000008049377223 */ /* 0x040fe20000000037 */
[----:B------:R-:W-:Y:S02]  /*bb30*/  HADD2.F32 R131, -RZ, R155.H1_H1 ;  /* 0x3000009bff837230 */ /* 0x000fe40000004100 */
[C---:B------:R-:W-:Y:S01]  /*bb40*/  FFMA R56, R73.reuse, R129, R56 ;  /* 0x0000008149387223 */ /* 0x040fe20000000038 */
[----:B------:R-:W-:Y:S01]  /*bb50*/  F2FP.SATFINITE.E5M2.F32.PACK_AB_MERGE_C R43, R44, R43, RZ ;  /* 0x0000002b2c2b723e */ /* 0x000fe200048060ff */
[C---:B------:R-:W-:Y:S01]  /*bb60*/  FFMA R57, R73.reuse, R72, R57 ;  /* 0x0000004849397223 */ /* 0x040fe20000000039 */
[C---:B------:R-:W-:Y:S01]  /*bb70*/  FFMA R58, R73.reuse, R75, R58 ;  /* 0x0000004b493a7223 */ /* 0x040fe2000000003a */
[C---:B------:R-:W-:Y:S01]  /*bb80*/  FFMA R59, R73.reuse, R74, R59 ;  /* 0x0000004a493b7223 */ /* 0x040fe2000000003b */
[----:B------:R-:W-:Y:S01]  /*bb90*/  F2FP.SATFINITE.E5M2.F32.PACK_AB_MERGE_C R33, R34, R33, R35 ;  /* 0x000000212221723e */ /* 0x000fe20004806023 */
[----:B------:R-:W-:Y:S01]  /*bba0*/  FFMA R60, R73, R131, R60 ;  /* 0x00000083493c7223 */ /* 0x000fe2000000003c */
[----:B------:R-:W-:Y:S02]  /*bbb0*/  F2FP.SATFINITE.E5M2.F32.PACK_AB_MERGE_C R32, R30, R29, R32 ;  /* 0x0000001d1e20723e */ /* 0x000fe40004806020 */
        /* <DEDUP_REMOVED lines=11> */
[----:B------:R-:W-:Y:S03]  /*bc70*/  IADD3 R68, PT, PT, R68, 0x1, RZ ;  /* 0x0000000144447810 */ /* 0x000fe60007ffe0ff */
        /* <DEDUP_REMOVED lines=18> */
.L_x_143:
[----:B------:R-:W-:Y:S05]  /*bda0*/  BSYNC.RECONVERGENT B0 ;  /* 0x0000000000007941 */ /* 0x000fea0003800200 */
.L_x_142:
[----:B------:R-:W-:Y:S01]  /*bdb0*/  R2UR UR5, R160 ;  /* 0x00000000a00572ca */ /* 0x000fe200000e0000 */
[----:B------:R-:W-:Y:S01]  /*bdc0*/  BAR.SYNC.DEFER_BLOCKING 0x1, 0x80 ;  /* 0x0042000000007b1d */ /* 0x000fe20000010000 */
[----:B------:R-:W-:Y:S01]  /*bdd0*/  R2UR UR4, R161 ;  /* 0x00000000a10472ca */ /* 0x000fe200000e0000 */
[----:B------:R-:W-:Y:S01]  /*bde0*/  UISETP.NE.AND UP0, UPT, UR46, URZ, UPT ;  /* 0x000000ff2e00728c */ /* 0x000fe2000bf05270 */
[----:B------:R-:W-:Y:S02]  /*bdf0*/  ISETP.NE.AND P0, PT, R164, 0x2, PT ;  /* 0x00000002a400780c */ /* 0x000fe40003f05270 */
[----:B------:R-:W-:Y:S02]  /*be00*/  ISETP.NE.AND P1, PT, R68, 0x2, PT ;  /* 0x000000024400780c */ /* 0x000fe40003f25270 */
[----:B------:R-:W-:Y:S02]  /*be10*/  SEL R0, RZ, 0x1, P0 ;  /* 0x00000001ff007807 */ /* 0x000fe40000000000 */
[----:B------:R-:W-:Y:S02]  /*be20*/  SEL R3, RZ, 0x1, P1 ;  /* 0x00000001ff037807 */ /* 0x000fe40000800000 */
[----:B------:R-:W-:Y:S01]  /*be30*/  LOP3.LUT R169, R169, R0, RZ, 0x3c, !PT ;  /* 0x00000000a9a97212 */ /* 0x000fe200078e3cff */
[----:B------:R-:W-:Y:S01]  /*be40*/  UIADD3 UR30, UPT, UPT, UR37, UR5, URZ ;  /* 0x00000005251e7290 */ /* 0x000fe2000fffe0ff */
[----:B------:R-:W-:Y:S01]  /*be50*/  LOP3.LUT R170, R170, R3, RZ, 0x3c, !PT ;  /* 0x00000003aaaa7212 */ /* 0x000fe200078e3cff */
[----:B------:R-:W-:Y:S01]  /*be60*/  UIADD3 UR31, UPT, UPT, UR38, UR4, URZ ;  /* 0x00000004261f7290 */ /* 0x000fe2000fffe0ff */
[----:B------:R-:W-:Y:S02]  /*be70*/  SEL R164, R164, RZ, P0 ;  /* 0x000000ffa4a47207 */ /* 0x000fe40000000000 */
[----:B------:R-:W-:Y:S01]  /*be80*/  SEL R68, R68, RZ, P1 ;  /* 0x000000ff44447207 */ /* 0x000fe20000800000 */
[----:B------:R-:W-:Y:S01]  /*be90*/  UMOV UR36, UR59 ;  /* 0x0000003b00247c82 */ /* 0x000fe20008000000 */
[----:B------:R-:W-:Y:S07]  /*bea0*/  BRA.U UP0, `(.L_x_144) ;  /* 0xffffff9900787547 */ /* 0x000fee000b83ffff */
[----:B------:R-:W-:Y:S05]  /*beb0*/  EXIT ;  /* 0x000000000000794d */ /* 0x000fea0003800000 */
.L_x_24:
[----:B--2---:R2:W3:Y:S02]  /*bec0*/  SYNCS.PHASECHK.TRANS64.TRYWAIT P0, [R3+URZ+0xf0], R2 ;  /* 0x0000f002030075a7 */ /* 0x0044e400080011ff */
[----:B---3--:R-:W-:Y:S05]  /*bed0*/  @!P0 NANOSLEEP.SYNCS 0x989680 ;  /* 0x009896800000895d */ /* 0x008fea0003900000 */
[----:B------:R-:W3:Y:S02]  /*bee0*/  @!P0 SYNCS.PHASECHK.TRANS64 P0, [R3+URZ+0xf0], R2 ;  /* 0x0000f002030085a7 */ /* 0x000ee400080010ff */
[----:B---3--:R-:W-:Y:S05]  /*bef0*/  @!P0 BRA `(.L_x_24) ;  /* 0xfffffffc00f08947 */ /* 0x008fea000383ffff */
[----:B------:R-:W-:Y:S05]  /*bf00*/  BRA `(.L_x_145) ;  /* 0xffffff5800e07947 */ /* 0x000fea000383ffff */
.L_x_27:
[----:B-1----:R-:W-:-:S07]  /*bf10*/  MOV R0, UR33 ;  /* 0x0000002100007c02 */ /* 0x002fce0008000f00 */
.L_x_146:
[----:B-1----:R1:W2:Y:S02]  /*bf20*/  SYNCS.PHASECHK.TRANS64.TRYWAIT P0, [R0+URZ+0x28], R3 ;  /* 0x00002803000075a7 */ /* 0x0022a400080011ff */
[----:B--2---:R-:W-:Y:S05]  /*bf30*/  @!P0 NANOSLEEP.SYNCS 0x989680 ;  /* 0x009896800000895d */ /* 0x004fea0003900000 */
[----:B------:R-:W2:Y:S02]  /*bf40*/  @!P0 SYNCS.PHASECHK.TRANS64 P0, [R0+URZ+0x28], R3 ;  /* 0x00002803000085a7 */ /* 0x000ea400080010ff */
[----:B--2---:R-:W-:Y:S05]  /*bf50*/  @!P0 BRA `(.L_x_146) ;  /* 0xfffffffc00f08947 */ /* 0x004fea000383ffff */
[----:B------:R-:W-:Y:S05]  /*bf60*/  BRA `(.L_x_26) ;  /* 0xffffff5c00347947 */ /* 0x000fea000383ffff */
.L_x_34:
[----:B-1----:R-:W-:-:S07]  /*bf70*/  MOV R0, UR17 ;  /* 0x0000001100007c02 */ /* 0x002fce0008000f00 */
.L_x_147:
[----:B-1----:R1:W2:Y:S02]  /*bf80*/  SYNCS.PHASECHK.TRANS64.TRYWAIT P0, [R0+URZ+0x28], R3 ;  /* 0x00002803000075a7 */ /* 0x0022a400080011ff */
[----:B--2---:R-:W-:Y:S05]  /*bf90*/  @!P0 NANOSLEEP.SYNCS 0x989680 ;  /* 0x009896800000895d */ /* 0x004fea0003900000 */
[----:B------:R-:W2:Y:S02]  /*bfa0*/  @!P0 SYNCS.PHASECHK.TRANS64 P0, [R0+URZ+0x28], R3 ;  /* 0x00002803000085a7 */ /* 0x000ea400080010ff */
[----:B--2---:R-:W-:Y:S05]  /*bfb0*/  @!P0 BRA `(.L_x_147) ;  /* 0xfffffffc00f08947 */ /* 0x004fea000383ffff */
[----:B------:R-:W-:Y:S05]  /*bfc0*/  BRA `(.L_x_33) ;  /* 0xffffff5c00f47947 */ /* 0x000fea000383ffff */
.L_x_39:
[----:B-1----:R1:W2:Y:S02]  /*bfd0*/  SYNCS.PHASECHK.TRANS64.TRYWAIT P0, [R3+URZ+0xa0], R0 ;  /* 0x0000a000030075a7 */ /* 0x0022a400080011ff */
[----:B--2---:R-:W-:Y:S05]  /*bfe0*/  @!P0 NANOSLEEP.SYNCS 0x989680 ;  /* 0x009896800000895d */ /* 0x004fea0003900000 */
[----:B------:R-:W2:Y:S02]  /*bff0*/  @!P0 SYNCS.PHASECHK.TRANS64 P0, [R3+URZ+0xa0], R0 ;  /* 0x0000a000030085a7 */ /* 0x000ea400080010ff */
[----:B--2---:R-:W-:Y:S05]  /*c000*/  @!P0 BRA `(.L_x_39) ;  /* 0xfffffffc00f08947 */ /* 0x004fea000383ffff */
[----:B------:R-:W-:Y:S05]  /*c010*/  BRA `(.L_x_148) ;  /* 0xffffff60009c7947 */ /* 0x000fea000383ffff */
.L_x_43:
[----:B-1----:R-:W-:-:S07]  /*c020*/  MOV R0, UR4 ;  /* 0x0000000400007c02 */ /* 0x002fce0008000f00 */
.L_x_149:
[----:B-1----:R1:W2:Y:S02]  /*c030*/  SYNCS.PHASECHK.TRANS64.TRYWAIT P0, [R0+URZ], R3 ;  /* 0x00000003000075a7 */ /* 0x0022a400080011ff */
[----:B--2---:R-:W-:Y:S05]  /*c040*/  @!P0 NANOSLEEP.SYNCS 0x989680 ;  /* 0x009896800000895d */ /* 0x004fea0003900000 */
[----:B------:R-:W2:Y:S02]  /*c050*/  @!P0 SYNCS.PHASECHK.TRANS64 P0, [R0+URZ], R3 ;  /* 0x00000003000085a7 */ /* 0x000ea400080010ff */
[----:B--2---:R-:W-:Y:S05]  /*c060*/  @!P0 BRA `(.L_x_149) ;  /* 0xfffffffc00f08947 */ /* 0x004fea000383ffff */
[----:B------:R-:W-:Y:S05]  /*c070*/  BRA `(.L_x_150) ;  /* 0xffffff6800487947 */ /* 0x000fea000383ffff */
.L_x_44:
[----:B------:R-:W-:-:S07]  /*c080*/  MOV R0, UR5 ;  /* 0x0000000500007c02 */ /* 0x000fce0008000f00 */
.L_x_151:
[----:B-1----:R1:W2:Y:S02]  /*c090*/  SYNCS.PHASECHK.TRANS64.TRYWAIT P0, [R0+URZ], R3 ;  /* 0x00000003000075a7 */ /* 0x0022a400080011ff */
[----:B--2---:R-:W-:Y:S05]  /*c0a0*/  @!P0 NANOSLEEP.SYNCS 0x989680 ;  /* 0x009896800000895d */ /* 0x004fea0003900000 */
[----:B------:R-:W2:Y:S02]  /*c0b0*/  @!P0 SYNCS.PHASECHK.TRANS64 P0, [R0+URZ], R3 ;  /* 0x00000003000085a7 */ /* 0x000ea400080010ff */
[----:B--2---:R-:W-:Y:S05]  /*c0c0*/  @!P0 BRA `(.L_x_151) ;  /* 0xfffffffc00f08947 */ /* 0x004fea000383ffff */
[----:B------:R-:W-:Y:S05]  /*c0d0*/  BRA `(.L_x_152) ;  /* 0xffffff6800547947 */ /* 0x000fea000383ffff */
.L_x_45:
[----:B------:R-:W-:-:S07]  /*c0e0*/  MOV R0, UR5 ;  /* 0x0000000500007c02 */ /* 0x000fce0008000f00 */
.L_x_153:
[----:B-1----:R1:W2:Y:S02]  /*c0f0*/  SYNCS.PHASECHK.TRANS64.TRYWAIT P0, [R0+URZ], R3 ;  /* 0x00000003000075a7 */ /* 0x0022a400080011ff */
[----:B--2---:R-:W-:Y:S05]  /*c100*/  @!P0 NANOSLEEP.SYNCS 0x989680 ;  /* 0x009896800000895d */ /* 0x004fea0003900000 */
[----:B------:R-:W2:Y:S02]  /*c110*/  @!P0 SYNCS.PHASECHK.TRANS64 P0, [R0+URZ], R3 ;  /* 0x00000003000085a7 */ /* 0x000ea400080010ff */
[----:B--2---:R-:W-:Y:S05]  /*c120*/  @!P0 BRA `(.L_x_153) ;  /* 0xfffffffc00f08947 */ /* 0x004fea000383ffff */
[----:B------:R-:W-:Y:S05]  /*c130*/  BRA `(.L_x_154) ;  /* 0xffffff6800607947 */ /* 0x000fea000383ffff */
.L_x_46:
[----:B------:R-:W-:-:S07]  /*c140*/  MOV R0, UR5 ;  /* 0x0000000500007c02 */ /* 0x000fce0008000f00 */
.L_x_155:
[----:B-1----:R1:W2:Y:S02]  /*c150*/  SYNCS.PHASECHK.TRANS64.TRYWAIT P0, [R0+URZ], R3 ;  /* 0x00000003000075a7 */ /* 0x0022a400080011ff */
[----:B--2---:R-:W-:Y:S05]  /*c160*/  @!P0 NANOSLEEP.SYNCS 0x989680 ;  /* 0x009896800000895d */ /* 0x004fea0003900000 */
[----:B------:R-:W2:Y:S02]  /*c170*/  @!P0 SYNCS.PHASECHK.TRANS64 P0, [R0+URZ], R3 ;  /* 0x00000003000085a7 */ /* 0x000ea400080010ff */
[----:B--2---:R-:W-:Y:S05]  /*c180*/  @!P0 BRA `(.L_x_155) ;  /* 0xfffffffc00f08947 */ /* 0x004fea000383ffff */
[----:B------:R-:W-:Y:S05]  /*c190*/  BRA `(.L_x_156) ;  /* 0xffffff68006c7947 */ /* 0x000fea000383ffff */
.L_x_49:
[----:B--2---:R2:W3:Y:S02]  /*c1a0*/  SYNCS.PHASECHK.TRANS64.TRYWAIT P0, [R0+URZ+0xe0], R5 ;  /* 0x0000e005000075a7 */ /* 0x0044e400080011ff */
[----:B---3--:R-:W-:Y:S05]  /*c1b0*/  @!P0 NANOSLEEP.SYNCS 0x989680 ;  /* 0x009896800000895d */ /* 0x008fea0003900000 */
[----:B------:R-:W3:Y:S02]  /*c1c0*/  @!P0 SYNCS.PHASECHK.TRANS64 P0, [R0+URZ+0xe0], R5 ;  /* 0x0000e005000085a7 */ /* 0x000ee400080010ff */
[----:B---3--:R-:W-:Y:S05]  /*c1d0*/  @!P0 BRA `(.L_x_49) ;  /* 0xfffffffc00f08947 */ /* 0x008fea000383ffff */
[----:B------:R-:W-:Y:S05]  /*c1e0*/  BRA `(.L_x_157) ;  /* 0xffffff6800c87947 */ /* 0x000fea000383ffff */
.L_x_50:
[----:B------:R-:W-:-:S07]  /*c1f0*/  MOV R0, UR4 ;  /* 0x0000000400007c02 */ /* 0x000fce0008000f00 */
.L_x_158:
[----:B--2---:R2:W3:Y:S02]  /*c200*/  SYNCS.PHASECHK.TRANS64.TRYWAIT P0, [R0+URZ+0xb0], R7 ;  /* 0x0000b007000075a7 */ /* 0x0044e400080011ff */
[----:B---3--:R-:W-:Y:S05]  /*c210*/  @!P0 NANOSLEEP.SYNCS 0x989680 ;  /* 0x009896800000895d */ /* 0x008fea0003900000 */
[----:B------:R-:W3:Y:S02]  /*c220*/  @!P0 SYNCS.PHASECHK.TRANS64 P0, [R0+URZ+0xb0], R7 ;  /* 0x0000b007000085a7 */ /* 0x000ee400080010ff */
[----:B---3--:R-:W-:Y:S05]  /*c230*/  @!P0 BRA `(.L_x_158) ;  /* 0xfffffffc00f08947 */ /* 0x008fea000383ffff */
[----:B------:R-:W-:Y:S05]  /*c240*/  BRA `(.L_x_159) ;  /* 0xffffff6800d87947 */ /* 0x000fea000383ffff */
.L_x_51:
[----:B--2---:R2:W3:Y:S02]  /*c250*/  SYNCS.PHASECHK.TRANS64.TRYWAIT P1, [R0+URZ+0xa0], R5 ;  /* 0x0000a005000075a7 */ /* 0x0044e400080211ff */
[----:B---3--:R-:W-:Y:S05]  /*c260*/  @!P1 NANOSLEEP.SYNCS 0x989680 ;  /* 0x009896800000995d */ /* 0x008fea0003900000 */
[----:B------:R-:W3:Y:S02]  /*c270*/  @!P1 SYNCS.PHASECHK.TRANS64 P1, [R0+URZ+0xa0], R5 ;  /* 0x0000a005000095a7 */ /* 0x000ee400080210ff */
[----:B---3--:R-:W-:Y:S05]  /*c280*/  @!P1 BRA `(.L_x_51) ;  /* 0xfffffffc00f09947 */ /* 0x008fea000383ffff */
[----:B------:R-:W-:Y:S05]  /*c290*/  BRA `(.L_x_160) ;  /* 0xffffff6c00087947 */ /* 0x000fea000383ffff */
.L_x_54:
[----:B------:R-:W-:-:S07]  /*c2a0*/  MOV R0, UR4 ;  /* 0x0000000400007c02 */ /* 0x000fce0008000f00 */
.L_x_161:
[----:B--2---:R2:W3:Y:S02]  /*c2b0*/  SYNCS.PHASECHK.TRANS64.TRYWAIT P0, [R0+URZ+0xb0], R3 ;  /* 0x0000b003000075a7 */ /* 0x0044e400080011ff */
[----:B---3--:R-:W-:Y:S05]  /*c2c0*/  @!P0 NANOSLEEP.SYNCS 0x989680 ;  /* 0x009896800000895d */ /* 0x008fea0003900000 */
[----:B------:R-:W3:Y:S02]  /*c2d0*/  @!P0 SYNCS.PHASECHK.TRANS64 P0, [R0+URZ+0xb0], R3 ;  /* 0x0000b003000085a7 */ /* 0x000ee400080010ff */
[----:B---3--:R-:W-:Y:S05]  /*c2e0*/  @!P0 BRA `(.L_x_161) ;  /* 0xfffffffc00f08947 */ /* 0x008fea000383ffff */
[----:B------:R-:W-:Y:S05]  /*c2f0*/  BRA `(.L_x_53) ;  /* 0xffffff6c005c7947 */ /* 0x000fea000383ffff */
.L_x_63:
[----:B--2---:R-:W-:-:S04]  /*c300*/  MOV R5, UR5 ;  /* 0x0000000500057c02 */ /* 0x004fc80008000f00 */
[----:B------:R2:W3:Y:S03]  /*c310*/  SYNCS.PHASECHK.TRANS64.TRYWAIT P0, [R5+URZ+0x8], R6 ;  /* 0x00000806050075a7 */ /* 0x0004e600080011ff */
[----:B---3--:R-:W-:Y:S05]  /*c320*/  @!P0 NANOSLEEP.SYNCS 0x989680 ;  /* 0x009896800000895d */ /* 0x008fea0003900000 */
[----:B------:R-:W3:Y:S02]  /*c330*/  @!P0 SYNCS.PHASECHK.TRANS64 P0, [R5+URZ+0x8], R6 ;  /* 0x00000806050085a7 */ /* 0x000ee400080010ff */
[----:B---3--:R-:W-:Y:S05]  /*c340*/  @!P0 BRA `(.L_x_63) ;  /* 0xfffffffc00ec8947 */ /* 0x008fea000383ffff */
[----:B------:R-:W-:Y:S05]  /*c350*/  BRA `(.L_x_62) ;  /* 0xffffff7000107947 */ /* 0x000fea000383ffff */
.L_x_65:
[----:B------:R-:W-:Y:S01]  /*c360*/  BSSY B0, `(.L_x_162) ;  /* 0x0000006000007945 */ /* 0x000fe20003800000 */
[----:B------:R-:W-:-:S07]  /*c370*/  MOV R15, 0xffffffff ;  /* 0xffffffff000f7802 */ /* 0x000fce0000000f00 */
[----:B-12--5:R-:W-:Y:S05]  /*c380*/  WARPSYNC.COLLECTIVE R15, `(.L_x_163) ;  /* 0x000000000f0c7348 */ /* 0x026fea0003c00000 */
[----:B------:R-:W-:Y:S02]  /*c390*/  ELECT P6, UR79, PT ;  /* 0x00000000004f782f */ /* 0x000fe400038c0000 */
[----:B------:R-:W-:Y:S01]  /*c3a0*/  MOV R14, UR79 ;  /* 0x0000004f000e7c02 */ /* 0x000fe20008000f00 */
[----:B-12--5:R-:W-:Y:S10]  /*c3b0*/  ENDCOLLECTIVE ;  /* 0x000000000000791b */ /* 0x026ff40003800000 */
.L_x_163:
[----:B------:R-:W-:Y:S05]  /*c3c0*/  BSYNC B0 ;  /* 0x0000000000007941 */ /* 0x000fea0003800000 */
.L_x_162:
[----:B------:R-:W-:Y:S01]  /*c3d0*/  PLOP3.LUT P0, PT, P6, PT, PT, 0x80, 0x8 ;  /* 0x000000000008781c */ /* 0x000fe2000370f070 */
[----:B------:R-:W-:-:S12]  /*c3e0*/  BRA `(.L_x_164) ;  /* 0xffffff70003c7947 */ /* 0x000fd8000383ffff */
.L_x_67:
[----:B--2---:R-:W-:-:S04]  /*c3f0*/  MOV R3, UR5 ;  /* 0x0000000500037c02 */ /* 0x004fc80008000f00 */
[----:B------:R2:W3:Y:S03]  /*c400*/  SYNCS.PHASECHK.TRANS64.TRYWAIT P0, [R3+URZ+0x8], R4 ;  /* 0x00000804030075a7 */ /* 0x0004e600080011ff */
[----:B---3--:R-:W-:Y:S05]  /*c410*/  @!P0 NANOSLEEP.SYNCS 0x989680 ;  /* 0x009896800000895d */ /* 0x008fea0003900000 */
[----:B------:R-:W3:Y:S02]  /*c420*/  @!P0 SYNCS.PHASECHK.TRANS64 P0, [R3+URZ+0x8], R4 ;  /* 0x00000804030085a7 */ /* 0x000ee400080010ff */
[----:B---3--:R-:W-:Y:S05]  /*c430*/  @!P0 BRA `(.L_x_67) ;  /* 0xfffffffc00ec8947 */ /* 0x008fea000383ffff */
[----:B------:R-:W-:Y:S05]  /*c440*/  BRA `(.L_x_66) ;  /* 0xffffff7000407947 */ /* 0x000fea000383ffff */
.L_x_68:
[----:B-1----:R1:W2:Y:S02]  /*c450*/  SYNCS.PHASECHK.TRANS64.TRYWAIT P0, [R0+URZ+0xa0], R5 ;  /* 0x0000a005000075a7 */ /* 0x0022a400080011ff */
[----:B--2---:R-:W-:Y:S05]  /*c460*/  @!P0 NANOSLEEP.SYNCS 0x989680 ;  /* 0x009896800000895d */ /* 0x004fea0003900000 */
[----:B------:R-:W2:Y:S02]  /*c470*/  @!P0 SYNCS.PHASECHK.TRANS64 P0, [R0+URZ+0xa0], R5 ;  /* 0x0000a005000085a7 */ /* 0x000ea400080010ff */
[----:B--2---:R-:W-:Y:S05]  /*c480*/  @!P0 BRA `(.L_x_68) ;  /* 0xfffffffc00f08947 */ /* 0x004fea000383ffff */
[----:B------:R-:W-:Y:S05]  /*c490*/  BRA `(.L_x_165) ;  /* 0xffffff74002c7947 */ /* 0x000fea000383ffff */
.L_x_70:
[----:B------:R-:W-:-:S07]  /*c4a0*/  MOV R0, UR31 ;  /* 0x0000001f00007c02 */ /* 0x000fce0008000f00 */
.L_x_166:
[----:B-1----:R1:W2:Y:S02]  /*c4b0*/  SYNCS.PHASECHK.TRANS64.TRYWAIT P0, [R0+URZ+0xd0], R5 ;  /* 0x0000d005000075a7 */ /* 0x0022a400080011ff */
[----:B--2---:R-:W-:Y:S05]  /*c4c0*/  @!P0 NANOSLEEP.SYNCS 0x989680 ;  /* 0x009896800000895d */ /* 0x004fea0003900000 */
[----:B------:R-:W2:Y:S02]  /*c4d0*/  @!P0 SYNCS.PHASECHK.TRANS64 P0, [R0+URZ+0xd0], R5 ;  /* 0x0000d005000085a7 */ /* 0x000ea400080010ff */
[----:B--2---:R-:W-:Y:S05]  /*c4e0*/  @!P0 BRA `(.L_x_166) ;  /* 0xfffffffc00f08947 */ /* 0x004fea000383ffff */
[----:B------:R-:W-:Y:S05]  /*c4f0*/  BRA `(.L_x_167) ;  /* 0xffffff7400787947 */ /* 0x000fea000383ffff */
.L_x_73:
[----:B------:R-:W-:Y:S07]  /*c500*/  MOV R0, UR5 ;  /* 0x0000000500007c02 */ /* 0x000fee0008000f00 */
.L_x_168:
[----:B-1----:R1:W2:Y:S02]  /*c510*/  SYNCS.PHASECHK.TRANS64.TRYWAIT P0, [R0+URZ], R5 ;  /* 0x00000005000075a7 */ /* 0x0022a400080011ff */
[----:B--2---:R-:W-:Y:S05]  /*c520*/  @!P0 NANOSLEEP.SYNCS 0x989680 ;  /* 0x009896800000895d */ /* 0x004fea0003900000 */
[----:B------:R-:W2:Y:S02]  /*c530*/  @!P0 SYNCS.PHASECHK.TRANS64 P0, [R0+URZ], R5 ;  /* 0x00000005000085a7 */ /* 0x000ea400080010ff */
[----:B--2---:R-:W-:Y:S05]  /*c540*/  @!P0 BRA `(.L_x_168) ;  /* 0xfffffffc00f08947 */ /* 0x004fea000383ffff */
[----:B------:R-:W-:Y:S05]  /*c550*/  BRA `(.L_x_72) ;  /* 0xffffff74008c7947 */ /* 0x000fea000383ffff */
.L_x_77:
[----:B-1----:R-:W-:-:S07]  /*c560*/  MOV R0, UR4 ;  /* 0x0000000400007c02 */ /* 0x002fce0008000f00 */
.L_x_169:
[----:B-1----:R1:W2:Y:S02]  /*c570*/  SYNCS.PHASECHK.TRANS64.TRYWAIT P0, [R0+URZ], R3 ;  /* 0x00000003000075a7 */ /* 0x0022a400080011ff */
[----:B--2---:R-:W-:Y:S05]  /*c580*/  @!P0 NANOSLEEP.SYNCS 0x989680 ;  /* 0x009896800000895d */ /* 0x004fea0003900000 */
[----:B------:R-:W2:Y:S02]  /*c590*/  @!P0 SYNCS.PHASECHK.TRANS64 P0, [R0+URZ], R3 ;  /* 0x00000003000085a7 */ /* 0x000ea400080010ff */
[----:B--2---:R-:W-:Y:S05]  /*c5a0*/  @!P0 BRA `(.L_x_169) ;  /* 0xfffffffc00f08947 */ /* 0x004fea000383ffff */
[----:B------:R-:W-:Y:S05]  /*c5b0*/  BRA `(.L_x_170) ;  /* 0xffffff7800807947 */ /* 0x000fea000383ffff */
.L_x_80:
[----:B------:R-:W-:-:S07]  /*c5c0*/  MOV R0, UR26 ;  /* 0x0000001a00007c02 */ /* 0x000fce0008000f00 */
.L_x_171:
[----:B-1----:R1:W2:Y:S02]  /*c5d0*/  SYNCS.PHASECHK.TRANS64.TRYWAIT P1, [R0+URZ+0x100], R3 ;  /* 0x00010003000075a7 */ /* 0x0022a400080211ff */
[----:B--2---:R-:W-:Y:S05]  /*c5e0*/  @!P1 NANOSLEEP.SYNCS 0x989680 ;  /* 0x009896800000995d */ /* 0x004fea0003900000 */
[----:B------:R-:W2:Y:S02]  /*c5f0*/  @!P1 SYNCS.PHASECHK.TRANS64 P1, [R0+URZ+0x100], R3 ;  /* 0x00010003000095a7 */ /* 0x000ea400080210ff */
[----:B--2---:R-:W-:Y:S05]  /*c600*/  @!P1 BRA `(.L_x_171) ;  /* 0xfffffffc00f09947 */ /* 0x004fea000383ffff */
[----:B------:R-:W-:Y:S05]  /*c610*/  BRA `(.L_x_172) ;  /* 0xffffff7800cc7947 */ /* 0x000fea000383ffff */
.L_x_85:
[----:B--2---:R2:W3:Y:S02]  /*c620*/  SYNCS.PHASECHK.TRANS64.TRYWAIT P0, [R8+URZ+0xa0], R5 ;  /* 0x0000a005080075a7 */ /* 0x0044e400080011ff */
[----:B---3--:R-:W-:Y:S05]  /*c630*/  @!P0 NANOSLEEP.SYNCS 0x989680 ;  /* 0x009896800000895d */ /* 0x008fea0003900000 */
[----:B------:R-:W3:Y:S02]  /*c640*/  @!P0 SYNCS.PHASECHK.TRANS64 P0, [R8+URZ+0xa0], R5 ;  /* 0x0000a005080085a7 */ /* 0x000ee400080010ff */
[----:B---3--:R-:W-:Y:S05]  /*c650*/  @!P0 BRA `(.L_x_85) ;  /* 0xfffffffc00f08947 */ /* 0x008fea000383ffff */
[----:B------:R-:W-:Y:S05]  /*c660*/  BRA `(.L_x_173) ;  /* 0xffffff8000047947 */ /* 0x000fea000383ffff */
.L_x_88:
[----:B------:R-:W-:Y:S07]  /*c670*/  MOV R0, UR21 ;  /* 0x0000001500007c02 */ /* 0x000fee0008000f00 */
.L_x_174:
[----:B--2---:R2:W3:Y:S02]  /*c680*/  SYNCS.PHASECHK.TRANS64.TRYWAIT P1, [R0+URZ+0x98], R5 ;  /* 0x00009805000075a7 */ /* 0x0044e400080211ff */
[----:B---3--:R-:W-:Y:S05]  /*c690*/  @!P1 NANOSLEEP.SYNCS 0x989680 ;  /* 0x009896800000995d */ /* 0x008fea0003900000 */
[----:B------:R-:W3:Y:S02]  /*c6a0*/  @!P1 SYNCS.PHASECHK.TRANS64 P1, [R0+URZ+0x98], R5 ;  /* 0x00009805000095a7 */ /* 0x000ee400080210ff */
[----:B---3--:R-:W-:Y:S05]  /*c6b0*/  @!P1 BRA `(.L_x_174) ;  /* 0xfffffffc00f09947 */ /* 0x008fea000383ffff */
[----:B------:R-:W-:Y:S05]  /*c6c0*/  BRA `(.L_x_87) ;  /* 0xffffff8400807947 */ /* 0x000fea000383ffff */
.L_x_91:
[----:B--2---:R-:W-:Y:S07]  /*c6d0*/  MOV R5, UR21 ;  /* 0x0000001500057c02 */ /* 0x004fee0008000f00 */
.L_x_175:
[----:B--2---:R2:W3:Y:S02]  /*c6e0*/  SYNCS.PHASECHK.TRANS64.TRYWAIT P0, [R5+URZ+0x70], R4 ;  /* 0x00007004050075a7 */ /* 0x0044e400080011ff */
[----:B---3--:R-:W-:Y:S05]  /*c6f0*/  @!P0 NANOSLEEP.SYNCS 0x989680 ;  /* 0x009896800000895d */ /* 0x008fea0003900000 */
[----:B------:R-:W3:Y:S02]  /*c700*/  @!P0 SYNCS.PHASECHK.TRANS64 P0, [R5+URZ+0x70], R4 ;  /* 0x00007004050085a7 */ /* 0x000ee400080010ff */
[----:B---3--:R-:W-:Y:S05]  /*c710*/  @!P0 BRA `(.L_x_175) ;  /* 0xfffffffc00f08947 */ /* 0x008fea000383ffff */
[----:B------:R-:W-:Y:S05]  /*c720*/  BRA `(.L_x_176) ;  /* 0xffffff8400d87947 */ /* 0x000fea000383ffff */
.L_x_92:
[----:B------:R-:W-:Y:S07]  /*c730*/  MOV R5, UR21 ;  /* 0x0000001500057c02 */ /* 0x000fee0008000f00 */
.L_x_177:
[----:B--2---:R2:W3:Y:S02]  /*c740*/  SYNCS.PHASECHK.TRANS64.TRYWAIT P0, [R5+URZ+0x78], R4 ;  /* 0x00007804050075a7 */ /* 0x0044e400080011ff */
[----:B---3--:R-:W-:Y:S05]  /*c750*/  @!P0 NANOSLEEP.SYNCS 0x989680 ;  /* 0x009896800000895d */ /* 0x008fea0003900000 */
[----:B------:R-:W3:Y:S02]  /*c760*/  @!P0 SYNCS.PHASECHK.TRANS64 P0, [R5+URZ+0x78], R4 ;  /* 0x00007804050085a7 */ /* 0x000ee400080010ff */
[----:B---3--:R-:W-:Y:S05]  /*c770*/  @!P0 BRA `(.L_x_177) ;  /* 0xfffffffc00f08947 */ /* 0x008fea000383ffff */
[----:B------:R-:W-:Y:S05]  /*c780*/  BRA `(.L_x_178) ;  /* 0xffffff8800147947 */ /* 0x000fea000383ffff */
.L_x_93:
[----:B--2---:R-:W-:Y:S07]  /*c790*/  MOV R5, UR21 ;  /* 0x0000001500057c02 */ /* 0x004fee0008000f00 */
.L_x_179:
[----:B--2---:R2:W3:Y:S02]  /*c7a0*/  SYNCS.PHASECHK.TRANS64.TRYWAIT P0, [R5+URZ+0x80], R4 ;  /* 0x00008004050075a7 */ /* 0x0044e400080011ff */
[----:B---3--:R-:W-:Y:S05]  /*c7b0*/  @!P0 NANOSLEEP.SYNCS 0x989680 ;  /* 0x009896800000895d */ /* 0x008fea0003900000 */
[----:B------:R-:W3:Y:S02]  /*c7c0*/  @!P0 SYNCS.PHASECHK.TRANS64 P0, [R5+URZ+0x80], R4 ;  /* 0x00008004050085a7 */ /* 0x000ee400080010ff */
[----:B---3--:R-:W-:Y:S05]  /*c7d0*/  @!P0 BRA `(.L_x_179) ;  /* 0xfffffffc00f08947 */ /* 0x008fea000383ffff */
[----:B------:R-:W-:Y:S05]  /*c7e0*/  BRA `(.L_x_180) ;  /* 0xffffff88005c7947 */ /* 0x000fea000383ffff */
.L_x_94:
[----:B--2---:R-:W-:Y:S07]  /*c7f0*/  MOV R5, UR21 ;  /* 0x0000001500057c02 */ /* 0x004fee0008000f00 */
.L_x_181:
[----:B--2---:R2:W3:Y:S02]  /*c800*/  SYNCS.PHASECHK.TRANS64.TRYWAIT P0, [R5+URZ+0x88], R4 ;  /* 0x00008804050075a7 */ /* 0x0044e400080011ff */
[----:B---3--:R-:W-:Y:S05]  /*c810*/  @!P0 NANOSLEEP.SYNCS 0x989680 ;  /* 0x009896800000895d */ /* 0x008fea0003900000 */
[----:B------:R-:W3:Y:S02]  /*c820*/  @!P0 SYNCS.PHASECHK.TRANS64 P0, [R5+URZ+0x88], R4 ;  /* 0x00008804050085a7 */ /* 0x000ee400080010ff */
[----:B---3--:R-:W-:Y:S05]  /*c830*/  @!P0 BRA `(.L_x_181) ;  /* 0xfffffffc00f08947 */ /* 0x008fea000383ffff */
[----:B------:R-:W-:Y:S05]  /*c840*/  BRA `(.L_x_182) ;  /* 0xffffff8800a87947 */ /* 0x000fea000383ffff */
.L_x_96:
[----:B------:R-:W-:-:S07]  /*c850*/  MOV R0, UR21 ;  /* 0x0000001500007c02 */ /* 0x000fce0008000f00 */
.L_x_183:
[----:B--2---:R2:W3:Y:S02]  /*c860*/  SYNCS.PHASECHK.TRANS64.TRYWAIT P0, [R0+URZ+0x70], R3 ;  /* 0x00007003000075a7 */ /* 0x0044e400080011ff */
[----:B---3--:R-:W-:Y:S05]  /*c870*/  @!P0 NANOSLEEP.SYNCS 0x989680 ;  /* 0x009896800000895d */ /* 0x008fea0003900000 */
[----:B------:R-:W3:Y:S02]  /*c880*/  @!P0 SYNCS.PHASECHK.TRANS64 P0, [R0+URZ+0x70], R3 ;  /* 0x00007003000085a7 */ /* 0x000ee400080010ff */
[----:B---3--:R-:W-:Y:S05]  /*c890*/  @!P0 BRA `(.L_x_183) ;  /* 0xfffffffc00f08947 */ /* 0x008fea000383ffff */
[----:B------:R-:W-:Y:S05]  /*c8a0*/  BRA `(.L_x_184) ;  /* 0xffffff8c00207947 */ /* 0x000fea000383ffff */
.L_x_97:
[----:B--2---:R-:W-:-:S07]  /*c8b0*/  MOV R0, UR21 ;  /* 0x0000001500007c02 */ /* 0x004fce0008000f00 */
.L_x_185:
[----:B--2---:R2:W3:Y:S02]  /*c8c0*/  SYNCS.PHASECHK.TRANS64.TRYWAIT P0, [R0+URZ+0x78], R3 ;  /* 0x00007803000075a7 */ /* 0x0044e400080011ff */
[----:B---3--:R-:W-:Y:S05]  /*c8d0*/  @!P0 NANOSLEEP.SYNCS 0x989680 ;  /* 0x009896800000895d */ /* 0x008fea0003900000 */
[----:B------:R-:W3:Y:S02]  /*c8e0*/  @!P0 SYNCS.PHASECHK.TRANS64 P0, [R0+URZ+0x78], R3 ;  /* 0x00007803000085a7 */ /* 0x000ee400080010ff */
[----:B---3--:R-:W-:Y:S05]  /*c8f0*/  @!P0 BRA `(.L_x_185) ;  /* 0xfffffffc00f08947 */ /* 0x008fea000383ffff */
[----:B------:R-:W-:Y:S05]  /*c900*/  BRA `(.L_x_186) ;  /* 0xffffff8c00107947 */ /* 0x000fea000383ffff */
.L_x_98:
[----:B--2---:R-:W-:-:S07]  /*c910*/  MOV R0, UR21 ;  /* 0x0000001500007c02 */ /* 0x004fce0008000f00 */
.L_x_187:
[----:B--2---:R2:W3:Y:S02]  /*c920*/  SYNCS.PHASECHK.TRANS64.TRYWAIT P0, [R0+URZ+0x80], R3 ;  /* 0x00008003000075a7 */ /* 0x0044e400080011ff */
[----:B---3--:R-:W-:Y:S05]  /*c930*/  @!P0 NANOSLEEP.SYNCS 0x989680 ;  /* 0x009896800000895d */ /* 0x008fea0003900000 */
[----:B------:R-:W3:Y:S02]  /*c940*/  @!P0 SYNCS.PHASECHK.TRANS64 P0, [R0+URZ+0x80], R3 ;  /* 0x00008003000085a7 */ /* 0x000ee400080010ff */
[----:B---3--:R-:W-:Y:S05]  /*c950*/  @!P0 BRA `(.L_x_187) ;  /* 0xfffffffc00f08947 */ /* 0x008fea000383ffff */
[----:B------:R-:W-:Y:S05]  /*c960*/  BRA `(.L_x_188) ;  /* 0xffffff8c00007947 */ /* 0x000fea000383ffff */
.L_x_100:
[----:B-1----:R1:W2:Y:S02]  /*c970*/  SYNCS.PHASECHK.TRANS64.TRYWAIT P0, [R3+URZ+0xa0], R0 ;  /* 0x0000a000030075a7 */ /* 0x0022a400080011ff */
[----:B--2---:R-:W-:Y:S05]  /*c980*/  @!P0 NANOSLEEP.SYNCS 0x989680 ;  /* 0x009896800000895d */ /* 0x004fea0003900000 */
[----:B------:R-:W2:Y:S02]  /*c990*/  @!P0 SYNCS.PHASECHK.TRANS64 P0, [R3+URZ+0xa0], R0 ;  /* 0x0000a000030085a7 */ /* 0x000ea400080010ff */
[----:B--2---:R-:W-:Y:S05]  /*c9a0*/  @!P0 BRA `(.L_x_100) ;  /* 0xfffffffc00f08947 */ /* 0x004fea000383ffff */
[----:B------:R-:W-:Y:S05]  /*c9b0*/  BRA `(.L_x_189) ;  /* 0xffffff8c00c87947 */ /* 0x000fea000383ffff */
.L_x_111:
[----:B-1----:R1:W2:Y:S02]  /*c9c0*/  SYNCS.PHASECHK.TRANS64.TRYWAIT P1, [R3+URZ+0x50], R0 ;  /* 0x00005000030075a7 */ /* 0x0022a400080211ff */
[----:B--2---:R-:W-:Y:S05]  /*c9d0*/  @!P1 NANOSLEEP.SYNCS 0x989680 ;  /* 0x009896800000995d */ /* 0x004fea0003900000 */
[----:B------:R-:W2:Y:S02]  /*c9e0*/  @!P1 SYNCS.PHASECHK.TRANS64 P1, [R3+URZ+0x50], R0 ;  /* 0x00005000030095a7 */ /* 0x000ea400080210ff */
[----:B--2---:R-:W-:Y:S05]  /*c9f0*/  @!P1 BRA `(.L_x_111) ;  /* 0xfffffffc00f09947 */ /* 0x004fea000383ffff */
[----:B------:R-:W-:Y:S05]  /*ca00*/  BRA `(.L_x_110) ;  /* 0xffffff9c00487947 */ /* 0x000fea000383ffff */
.L_x_113:
[----:B--2---:R2:W4:Y:S02]  /*ca10*/  SYNCS.PHASECHK.TRANS64.TRYWAIT P0, [R163+URZ+0xc0], R2 ;  /* 0x0000c002a30075a7 */ /* 0x00452400080011ff */
[----:B----4-:R-:W-:Y:S05]  /*ca20*/  @!P0 NANOSLEEP.SYNCS 0x989680 ;  /* 0x009896800000895d */ /* 0x010fea0003900000 */
[----:B------:R-:W4:Y:S02]  /*ca30*/  @!P0 SYNCS.PHASECHK.TRANS64 P0, [R163+URZ+0xc0], R2 ;  /* 0x0000c002a30085a7 */ /* 0x000f2400080010ff */
[----:B----4-:R-:W-:Y:S05]  /*ca40*/  @!P0 BRA `(.L_x_113) ;  /* 0xfffffffc00f08947 */ /* 0x010fea000383ffff */
[----:B------:R-:W-:Y:S05]  /*ca50*/  BRA `(.L_x_112) ;  /* 0xffffff9c00a47947 */ /* 0x000fea000383ffff */
.L_x_122:
[----:B--2---:R2:W3:Y:S02]  /*ca60*/  SYNCS.PHASECHK.TRANS64.TRYWAIT P0, [R191+URZ+0x50], R0 ;  /* 0x00005000bf0075a7 */ /* 0x0044e400080011ff */
[----:B---3--:R-:W-:Y:S05]  /*ca70*/  @!P0 NANOSLEEP.SYNCS 0x989680 ;  /* 0x009896800000895d */ /* 0x008fea0003900000 */
[----:B------:R-:W3:Y:S02]  /*ca80*/  @!P0 SYNCS.PHASECHK.TRANS64 P0, [R191+URZ+0x50], R0 ;  /* 0x00005000bf0085a7 */ /* 0x000ee400080010ff */
[----:B---3--:R-:W-:Y:S05]  /*ca90*/  @!P0 BRA `(.L_x_122) ;  /* 0xfffffffc00f08947 */ /* 0x008fea000383ffff */
[----:B------:R-:W-:Y:S05]  /*caa0*/  BRA `(.L_x_121) ;  /* 0xffffffb000b07947 */ /* 0x000fea000383ffff */
.L_x_131:
[----:B--2---:R2:W3:Y:S02]  /*cab0*/  SYNCS.PHASECHK.TRANS64.TRYWAIT P0, [R0+URZ+0x50], R7 ;  /* 0x00005007000075a7 */ /* 0x0044e400080011ff */
[----:B---3--:R-:W-:Y:S05]  /*cac0*/  @!P0 NANOSLEEP.SYNCS 0x989680 ;  /* 0x009896800000895d */ /* 0x008fea0003900000 */
[----:B------:R-:W3:Y:S02]  /*cad0*/  @!P0 SYNCS.PHASECHK.TRANS64 P0, [R0+URZ+0x50], R7 ;  /* 0x00005007000085a7 */ /* 0x000ee400080010ff */
[----:B---3--:R-:W-:Y:S05]  /*cae0*/  @!P0 BRA `(.L_x_131) ;  /* 0xfffffffc00f08947 */ /* 0x008fea000383ffff */
[----:B------:R-:W-:Y:S05]  /*caf0*/  BRA `(.L_x_130) ;  /* 0xffffffc800087947 */ /* 0x000fea000383ffff */
.L_x_140:
[----:B--2---:R2:W3:Y:S02]  /*cb00*/  SYNCS.PHASECHK.TRANS64.TRYWAIT P0, [R0+URZ+0x50], R5 ;  /* 0x00005005000075a7 */ /* 0x0044e400080011ff */
[----:B---3--:R-:W-:Y:S05]  /*cb10*/  @!P0 NANOSLEEP.SYNCS 0x989680 ;  /* 0x009896800000895d */ /* 0x008fea0003900000 */
[----:B------:R-:W3:Y:S02]  /*cb20*/  @!P0 SYNCS.PHASECHK.TRANS64 P0, [R0+URZ+0x50], R5 ;  /* 0x00005005000085a7 */ /* 0x000ee400080010ff */
[----:B---3--:R-:W-:Y:S05]  /*cb30*/  @!P0 BRA `(.L_x_140) ;  /* 0xfffffffc00f08947 */ /* 0x008fea000383ffff */
[----:B------:R-:W-:Y:S05]  /*cb40*/  BRA `(.L_x_139) ;  /* 0xffffffdc006c7947 */ /* 0x000fea000383ffff */
        .weak           $__internal_0_$__cuda_sm10x_tcgen05_guardrail_trap_col_being_dealloced_not_returned_by_alloc
        .type           $__internal_0_$__cuda_sm10x_tcgen05_guardrail_trap_col_being_dealloced_not_returned_by_alloc,@function
        .size           $__internal_0_$__cuda_sm10x_tcgen05_guardrail_trap_col_being_dealloced_not_returned_by_alloc,($__internal_1_$__cuda_sm10x_tcgen05_guardrail_trap_phase_invalid_during_alloc - $__internal_0_$__cuda_sm10x_tcgen05_guardrail_trap_col_being_dealloced_not_returned_by_alloc)
$__internal_0_$__cuda_sm10x_tcgen05_guardrail_trap_col_being_dealloced_not_returned_by_alloc:
[----:B------:R-:W-:Y:S05]  /*cb50*/  BPT.TRAP 0x1 ;  /* 0x000000040000795c */ /* 0x000fea0000300000 */
[----:B------:R-:W-:-:S04]  /*cb60*/  HFMA2 R3, -RZ, RZ, 0, 0 ;  /* 0x00000000ff037431 */ /* 0x000fc800000001ff */
[----:B------:R-:W-:Y:S05]  /*cb70*/  RET.REL.NODEC R2 `(_ZN7cutlass13device_kernelINS_4gemm6kernel13GemmUniversalIN4cute5tupleIJiiiiEEENS1_10collective13CollectiveMmaINS1_35MainloopSm100TmaUmmaWarpSpecializedILi5ELi2ELi2ENS5_IJNS4_1CILi8EEENSA_ILi1EEESC_EEEEENS5_IJNSA_ILi256EEESF_NSA_ILi128EEEEEENS_12float_e5m2_tENS5_IJlSC_lEEESI_SJ_NS4_8TiledMMAINS4_8MMA_AtomIJNS4_10MMA_TraitsINS4_25SM100_MMA_F8F6F4_2x1SM_SSEJSI_SI_fSF_SF_NS4_17integral_constantINS4_4UMMA5MajorELSQ_0EEESR_NSO_INSP_7ScaleInELSS_0EEEST_EEEEEENS4_6LayoutINS5_IJSC_SC_SC_EEENS5_IJNSA_ILi0EEESY_SY_EEEEENS5_IJNS4_10UnderscoreES11_S11_EEEEENS4_18SM100_TMA_2SM_LOADENS4_14ComposedLayoutINS4_7SwizzleILi3ELi4ELi3EEENS4_18smem_ptr_flag_bitsILi8EEENSW_INS5_IJSB_SG_EEENS5_IJSG_SC_EEEEEEEvNS4_8identityENS4_28SM100_TMA_2SM_LOAD_MULTICASTES1D_vS1E_EENS_8epilogue10collective18CollectiveEpilogueINS1H_23Sm100TmaWarpSpecializedILi4ELi2ELi64ELb0ELb0EEEJNS5_IJSG_SF_SG_EEENS5_IJNSW_ISG_SC_EENSW_INSA_ILi64EEESC_EEEEESI_SJ_SI_SJ_NS1H_6fusion15FusionCallbacksIS1L_NS1R_17LinearCombinationISI_fSI_fLNS_15FloatRoundStyleE2EEES1M_S1Q_JEEENS4_5SM1004TMEM4LOAD26SM100_TMEM_LOAD_32dp32b64xENS4_13SM90_TMA_LOADENS15_INS16_ILi2ELi4ELi3EEES19_NSW_INS5_IJSB_S1O_EEENS5_IJS1O_SC_EEEEEEENS4_39AutoVectorizingCopyWithAssumedAlignmentILi128EEENS4_14SM90_TMA_STOREES26_S28_S28_EEEvvEEEEvNT_6ParamsE) ;  /* 0xffffff3402207950 */ /* 0x000fea0003c3ffff */
        .weak           $__internal_1_$__cuda_sm10x_tcgen05_guardrail_trap_phase_invalid_during_alloc
        .type           $__internal_1_$__cuda_sm10x_tcgen05_guardrail_trap_phase_invalid_during_alloc,@function
        .size           $__internal_1_$__cuda_sm10x_tcgen05_guardrail_trap_phase_invalid_during_alloc,($__internal_2_$__cuda_sm10x_tcgen05_guardrail_trap_unallocated_columns_being_dealloced - $__internal_1_$__cuda_sm10x_tcgen05_guardrail_trap_phase_invalid_during_alloc)
$__internal_1_$__cuda_sm10x_tcgen05_guardrail_trap_phase_invalid_during_alloc:
[----:B------:R-:W-:Y:S05]  /*cb80*/  BPT.TRAP 0x1 ;  /* 0x000000040000795c */ /* 0x000fea0000300000 */
[----:B------:R-:W-:-:S04]  /*cb90*/  MOV R5, 0x0 ;  /* 0x0000000000057802 */ /* 0x000fc80000000f00 */
[----:B------:R-:W-:Y:S05]  /*cba0*/  RET.REL.NODEC R4 `(_ZN7cutlass13device_kernelINS_4gemm6kernel13GemmUniversalIN4cute5tupleIJiiiiEEENS1_10collective13CollectiveMmaINS1_35MainloopSm100TmaUmmaWarpSpecializedILi5ELi2ELi2ENS5_IJNS4_1CILi8EEENSA_ILi1EEESC_EEEEENS5_IJNSA_ILi256EEESF_NSA_ILi128EEEEEENS_12float_e5m2_tENS5_IJlSC_lEEESI_SJ_NS4_8TiledMMAINS4_8MMA_AtomIJNS4_10MMA_TraitsINS4_25SM100_MMA_F8F6F4_2x1SM_SSEJSI_SI_fSF_SF_NS4_17integral_constantINS4_4UMMA5MajorELSQ_0EEESR_NSO_INSP_7ScaleInELSS_0EEEST_EEEEEENS4_6LayoutINS5_IJSC_SC_SC_EEENS5_IJNSA_ILi0EEESY_SY_EEEEENS5_IJNS4_10UnderscoreES11_S11_EEEEENS4_18SM100_TMA_2SM_LOADENS4_14ComposedLayoutINS4_7SwizzleILi3ELi4ELi3EEENS4_18smem_ptr_flag_bitsILi8EEENSW_INS5_IJSB_SG_EEENS5_IJSG_SC_EEEEEEEvNS4_8identityENS4_28SM100_TMA_2SM_LOAD_MULTICASTES1D_vS1E_EENS_8epilogue10collective18CollectiveEpilogueINS1H_23Sm100TmaWarpSpecializedILi4ELi2ELi64ELb0ELb0EEEJNS5_IJSG_SF_SG_EEENS5_IJNSW_ISG_SC_EENSW_INSA_ILi64EEESC_EEEEESI_SJ_SI_SJ_NS1H_6fusion15FusionCallbacksIS1L_NS1R_17LinearCombinationISI_fSI_fLNS_15FloatRoundStyleE2EEES1M_S1Q_JEEENS4_5SM1004TMEM4LOAD26SM100_TMEM_LOAD_32dp32b64xENS4_13SM90_TMA_LOADENS15_INS16_ILi2ELi4ELi3EEES19_NSW_INS5_IJSB_S1O_EEENS5_IJS1O_SC_EEEEEEENS4_39AutoVectorizingCopyWithAssumedAlignmentILi128EEENS4_14SM90_TMA_STOREES26_S28_S28_EEEvvEEEEvNT_6ParamsE) ;  /* 0xffffff3404147950 */ /* 0x000fea0003c3ffff */
        .weak           $__internal_2_$__cuda_sm10x_tcgen05_guardrail_trap_unallocated_columns_being_dealloced
        .type           $__internal_2_$__cuda_sm10x_tcgen05_guardrail_trap_unallocated_columns_being_dealloced,@function
        .size           $__internal_2_$__cuda_sm10x_tcgen05_guardrail_trap_unallocated_columns_being_dealloced,(.L_x_191 - $__internal_2_$__cuda_sm10x_tcgen05_guardrail_trap_unallocated_columns_being_dealloced)
$__internal_2_$__cuda_sm10x_tcgen05_guardrail_trap_unallocated_columns_being_dealloced:
[----:B------:R-:W-:Y:S05]  /*cbb0*/  BPT.TRAP 0x1 ;  /* 0x000000040000795c */ /* 0x000fea0000300000 */
[----:B------:R-:W-:-:S04]  /*cbc0*/  HFMA2 R3, -RZ, RZ, 0, 0 ;  /* 0x00000000ff037431 */ /* 0x000fc800000001ff */
[----:B------:R-:W-:Y:S05]  /*cbd0*/  RET.REL.NODEC R2 `(_ZN7cutlass13device_kernelINS_4gemm6kernel13GemmUniversalIN4cute5tupleIJiiiiEEENS1_10collective13CollectiveMmaINS1_35MainloopSm100TmaUmmaWarpSpecializedILi5ELi2ELi2ENS5_IJNS4_1CILi8EEENSA_ILi1EEESC_EEEEENS5_IJNSA_ILi256EEESF_NSA_ILi128EEEEEENS_12float_e5m2_tENS5_IJlSC_lEEESI_SJ_NS4_8TiledMMAINS4_8MMA_AtomIJNS4_10MMA_TraitsINS4_25SM100_MMA_F8F6F4_2x1SM_SSEJSI_SI_fSF_SF_NS4_17integral_constantINS4_4UMMA5MajorELSQ_0EEESR_NSO_INSP_7ScaleInELSS_0EEEST_EEEEEENS4_6LayoutINS5_IJSC_SC_SC_EEENS5_IJNSA_ILi0EEESY_SY_EEEEENS5_IJNS4_10UnderscoreES11_S11_EEEEENS4_18SM100_TMA_2SM_LOADENS4_14ComposedLayoutINS4_7SwizzleILi3ELi4ELi3EEENS4_18smem_ptr_flag_bitsILi8EEENSW_INS5_IJSB_SG_EEENS5_IJSG_SC_EEEEEEEvNS4_8identityENS4_28SM100_TMA_2SM_LOAD_MULTICASTES1D_vS1E_EENS_8epilogue10collective18CollectiveEpilogueINS1H_23Sm100TmaWarpSpecializedILi4ELi2ELi64ELb0ELb0EEEJNS5_IJSG_SF_SG_EEENS5_IJNSW_ISG_SC_EENSW_INSA_ILi64EEESC_EEEEESI_SJ_SI_SJ_NS1H_6fusion15FusionCallbacksIS1L_NS1R_17LinearCombinationISI_fSI_fLNS_15FloatRoundStyleE2EEES1M_S1Q_JEEENS4_5SM1004TMEM4LOAD26SM100_TMEM_LOAD_32dp32b64xENS4_13SM90_TMA_LOADENS15_INS16_ILi2ELi4ELi3EEES19_NSW_INS5_IJSB_S1O_EEENS5_IJS1O_SC_EEEEEEENS4_39AutoVectorizingCopyWithAssumedAlignmentILi128EEENS4_14SM90_TMA_STOREES26_S28_S28_EEEvvEEEEvNT_6ParamsE) ;  /* 0xffffff3402087950 */ /* 0x000fea0003c3ffff */
.L_x_190:
[----:B------:R-:W-:-:S00]  /*cbe0*/  BRA `(.L_x_190) ;  /* 0xfffffffc00fc7947 */ /* 0x000fc0000383ffff */
[----:B------:R-:W-:-:S00]  /*cbf0*/  NOP ;  /* 0x0000000000007918 */ /* 0x000fc00000000000 */
        /* <DEDUP_REMOVED lines=8> */
.L_x_191:


//--------------------- .nv.global.init           --------------------------
	.section	.nv.global.init,"aw",@progbits
.nv.global.init:
	.type		$str$27,@object
	.size		$str$27,($str$28 - $str$27)
$str$27:
        /*0000*/ 	.byte	0x28, 0x61, 0x64, 0x64, 0x72, 0x65, 0x73, 0x73, 0x20, 0x26, 0x20, 0x6d, 0x61, 0x73, 0x6b, 0x29
        /*0010*/ 	.byte	0x20, 0x3d, 0x3d, 0x20, 0x30, 0x00
	.type		$str$28,@object
	.size		$str$28,($str$26 - $str$28)
$str$28:
        /*0016*/ 	.byte	0x2f, 0x74, 0x6d, 0x70, 0x2f, 0x63, 0x75, 0x74, 0x6c, 0x61, 0x73, 0x73, 0x5f, 0x73, 0x77, 0x65
        /*0026*/ 	.byte	0x65, 0x70, 0x5f, 0x73, 0x72, 0x63, 0x2f, 0x69, 0x6e, 0x63, 0x6c, 0x75, 0x64, 0x65, 0x2f, 0x63
        /*0036*/ 	.byte	0x75, 0x74, 0x65, 0x2f, 0x70, 0x6f, 0x69, 0x6e, 0x74, 0x65, 0x72, 0x5f, 0x66, 0x6c, 0x61, 0x67
        /*0046*/ 	.byte	0x67, 0x65, 0x64, 0x2e, 0x68, 0x70, 0x70, 0x00
	.type		$str$26,@object
	.size		$str$26,($str$25 - $str$26)
$str$26:
        /*004e*/ 	.byte	0x2f, 0x74, 0x6d, 0x70, 0x2f, 0x63, 0x75, 0x74, 0x6c, 0x61, 0x73, 0x73, 0x5f, 0x73, 0x77, 0x65
        /*005e*/ 	.byte	0x65, 0x70, 0x5f, 0x73, 0x72, 0x63, 0x2f, 0x69, 0x6e, 0x63, 0x6c, 0x75, 0x64, 0x65, 0x2f, 0x63
        /*006e*/ 	.byte	0x75, 0x74, 0x65, 0x2f, 0x61, 0x74, 0x6f, 0x6d, 0x2f, 0x63, 0x6f, 0x70, 0x79, 0x5f, 0x74, 0x72
        /*007e*/ 	.byte	0x61, 0x69, 0x74, 0x73, 0x5f, 0x73, 0x6d, 0x31, 0x30, 0x30, 0x2e, 0x68, 0x70, 0x70, 0x00
	.type		$str$25,@object
	.size		$str$25,(__unnamed_1 - $str$25)
$str$25:
        /*008d*/ 	.byte	0x28, 0x28, 0x75, 0x69, 0x6e, 0x74, 0x33, 0x32, 0x5f, 0x74, 0x28, 0x74, 0x68, 0x72, 0x65, 0x61
        /*009d*/ 	.byte	0x64, 0x49, 0x64, 0x78, 0x2e, 0x78, 0x29, 0x20, 0x2f, 0x20, 0x33, 0x32, 0x29, 0x20, 0x25, 0x20
        /*00ad*/ 	.byte	0x34, 0x29, 0x20, 0x3d, 0x3d, 0x20, 0x28, 0x28, 0x28, 0x74, 0x6d, 0x65, 0x6d, 0x5f, 0x61, 0x64
        /*00bd*/ 	.byte	0x64, 0x72, 0x20, 0x3e, 0x3e, 0x20, 0x31, 0x36, 0x29, 0x20, 0x2f, 0x20, 0x33, 0x32, 0x29, 0x20
        /*00cd*/ 	.byte	0x25, 0x20, 0x34, 0x29, 0x00
	.type		__unnamed_1,@object
	.size		__unnamed_1,(__unnamed_2 - __unnamed_1)
__unnamed_1:
        /*00d2*/ 	.byte	0x61, 0x75, 0x74, 0x6f, 0x20, 0x63, 0x75, 0x74, 0x65, 0x3a, 0x3a, 0x61, 0x73, 0x5f, 0x70, 0x6f
        /* <DEDUP_REMOVED lines=24> */
        /*0262*/ 	.byte	0x43, 0x3c, 0x38, 0x31, 0x39, 0x32, 0x3e, 0x3e, 0x3e, 0x3e, 0x5d, 0x00
	.type		__unnamed_2,@object
	.size		__unnamed_2,(__unnamed_3 - __unnamed_2)
__unnamed_2:
        /* <DEDUP_REMOVED lines=26> */
	.type		__unnamed_3,@object
	.size		__unnamed_3,(.L_3 - __unnamed_3)
__unnamed_3:
        /* <DEDUP_REMOVED lines=42> */
        /*06aa*/ 	.byte	0x3e, 0x3e, 0x3e, 0x3e, 0x5d, 0x00
.L_3:


//--------------------- .nv.shared._ZN7cutlass13device_kernelINS_4gemm6kernel13GemmUniversalIN4cute5tupleIJiiiiEEENS1_10collective13CollectiveMmaINS1_35MainloopSm100TmaUmmaWarpSpecializedILi5ELi2ELi2ENS5_IJNS4_1CILi8EEENSA_ILi1EEESC_EEEEENS5_IJNSA_ILi256EEESF_NSA_ILi128EEEEEENS_12float_e5m2_tENS5_IJlSC_lEEESI_SJ_NS4_8TiledMMAINS4_8MMA_AtomIJNS4_10MMA_TraitsINS4_25SM100_MMA_F8F6F4_2x1SM_SSEJSI_SI_fSF_SF_NS4_17integral_constantINS4_4UMMA5MajorELSQ_0EEESR_NSO_INSP_7ScaleInELSS_0EEEST_EEEEEENS4_6LayoutINS5_IJSC_SC_SC_EEENS5_IJNSA_ILi0EEESY_SY_EEEEENS5_IJNS4_10UnderscoreES11_S11_EEEEENS4_18SM100_TMA_2SM_LOADENS4_14ComposedLayoutINS4_7SwizzleILi3ELi4ELi3EEENS4_18smem_ptr_flag_bitsILi8EEENSW_INS5_IJSB_SG_EEENS5_IJSG_SC_EEEEEEEvNS4_8identityENS4_28SM100_TMA_2SM_LOAD_MULTICASTES1D_vS1E_EENS_8epilogue10collective18CollectiveEpilogueINS1H_23Sm100TmaWarpSpecializedILi4ELi2ELi64ELb0ELb0EEEJNS5_IJSG_SF_SG_EEENS5_IJNSW_ISG_SC_EENSW_INSA_ILi64EEESC_EEEEESI_SJ_SI_SJ_NS1H_6fusion15FusionCallbacksIS1L_NS1R_17LinearCombinationISI_fSI_fLNS_15FloatRoundStyleE2EEES1M_S1Q_JEEENS4_5SM1004TMEM4LOAD26SM100_TMEM_LOAD_32dp32b64xENS4_13SM90_TMA_LOADENS15_INS16_ILi2ELi4ELi3EEES19_NSW_INS5_IJSB_S1O_EEENS5_IJS1O_SC_EEEEEEENS4_39AutoVectorizingCopyWithAssumedAlignmentILi128EEENS4_14SM90_TMA_STOREES26_S28_S28_EEEvvEEEEvNT_6ParamsE --------------------------
	.section	.nv.shared._ZN7cutlass13device_kernelINS_4gemm6kernel13GemmUniversalIN4cute5tupleIJiiiiEEENS1_10collective13CollectiveMmaINS1_35MainloopSm100TmaUmmaWarpSpecializedILi5ELi2ELi2ENS5_IJNS4_1CILi8EEENSA_ILi1EEESC_EEEEENS5_IJNSA_ILi256EEESF_NSA_ILi128EEEEEENS_12float_e5m2_tENS5_IJlSC_lEEESI_SJ_NS4_8TiledMMAINS4_8MMA_AtomIJNS4_10MMA_TraitsINS4_25SM100_MMA_F8F6F4_2x1SM_SSEJSI_SI_fSF_SF_NS4_17integral_constantINS4_4UMMA5MajorELSQ_0EEESR_NSO_INSP_7ScaleInELSS_0EEEST_EEEEEENS4_6LayoutINS5_IJSC_SC_SC_EEENS5_IJNSA_ILi0EEESY_SY_EEEEENS5_IJNS4_10UnderscoreES11_S11_EEEEENS4_18SM100_TMA_2SM_LOADENS4_14ComposedLayoutINS4_7SwizzleILi3ELi4ELi3EEENS4_18smem_ptr_flag_bitsILi8EEENSW_INS5_IJSB_SG_EEENS5_IJSG_SC_EEEEEEEvNS4_8identityENS4_28SM100_TMA_2SM_LOAD_MULTICASTES1D_vS1E_EENS_8epilogue10collective18CollectiveEpilogueINS1H_23Sm100TmaWarpSpecializedILi4ELi2ELi64ELb0ELb0EEEJNS5_IJSG_SF_SG_EEENS5_IJNSW_ISG_SC_EENSW_INSA_ILi64EEESC_EEEEESI_SJ_SI_SJ_NS1H_6fusion15FusionCallbacksIS1L_NS1R_17LinearCombinationISI_fSI_fLNS_15FloatRoundStyleE2EEES1M_S1Q_JEEENS4_5SM1004TMEM4LOAD26SM100_TMEM_LOAD_32dp32b64xENS4_13SM90_TMA_LOADENS15_INS16_ILi2ELi4ELi3EEES19_NSW_INS5_IJSB_S1O_EEENS5_IJS1O_SC_EEEEEEENS4_39AutoVectorizingCopyWithAssumedAlignmentILi128EEENS4_14SM90_TMA_STOREES26_S28_S28_EEEvvEEEEvNT_6ParamsE,"aw",@nobits
	.sectionflags	@""
	.align	16
	.zero		1024


//--------------------- .nv.shared.reserved.0     --------------------------
	.section	.nv.shared.reserved.0,"aw",@nobits
	.weak		__nv_reservedSMEM_offset_0_alias
	.size		__nv_reservedSMEM_offset_0_alias, 0, 64
	.other		__nv_reservedSMEM_offset_0_alias,@"STO_CUDA_RESERVED_SHARED STV_DEFAULT"
__nv_reservedSMEM_offset_0_alias:
	.zero		0
.nv.shared.reserved.0:
	.zero		64
	.weak		__nv_reservedSMEM_tcgen05_partition
	.type		__nv_reservedSMEM_tcgen05_partition,@object
	.size		__nv_reservedSMEM_tcgen05_partition,(.L_0 - __nv_reservedSMEM_tcgen05_partition)
__nv_reservedSMEM_tcgen05_partition:
	.zero		32
.L_0:


//--------------------- .nv.global                --------------------------
	.section	.nv.global,"aw",@nobits
.nv.global:
	.type		_ZN40_INTERNAL_97001490_4_k_cu_6efd3a3e_238394cute1_E,@object
	.size		_ZN40_INTERNAL_97001490_4_k_cu_6efd3a3e_238394cute1_E,(_ZN40_INTERNAL_97001490_4_k_cu_6efd3a3e_238394cuda3std3__45__cpo6cbeginE - _ZN40_INTERNAL_97001490_4_k_cu_6efd3a3e_238394cute1_E)
_ZN40_INTERNAL_97001490_4_k_cu_6efd3a3e_238394cute1_E:
	.zero		1
	.type		_ZN40_INTERNAL_97001490_4_k_cu_6efd3a3e_238394cuda3std3__45__cpo6cbeginE,@object
	.size		_ZN40_INTERNAL_97001490_4_k_cu_6efd3a3e_238394cuda3std3__45__cpo6cbeginE,(_ZN40_INTERNAL_97001490_4_k_cu_6efd3a3e_238394cuda3std3__48in_placeE - _ZN40_INTERNAL_97001490_4_k_cu_6efd3a3e_238394cuda3std3__45__cpo6cbeginE)
_ZN40_INTERNAL_97001490_4_k_cu_6efd3a3e_238394cuda3std3__45__cpo6cbeginE:
	.zero		1
	.type		_ZN40_INTERNAL_97001490_4_k_cu_6efd3a3e_238394cuda3std3__48in_placeE,@object
	.size		_ZN40_INTERNAL_97001490_4_k_cu_6efd3a3e_238394cuda3std3__48in_placeE,(_ZN40_INTERNAL_97001490_4_k_cu_6efd3a3e_238394cuda3std6ranges3__45__cpo9iter_moveE - _ZN40_INTERNAL_97001490_4_k_cu_6efd3a3e_238394cuda3std3__48in_placeE)
_ZN40_INTERNAL_97001490_4_k_cu_6efd3a3e_238394cuda3std3__48in_placeE:
	.zero		1
	.type		_ZN40_INTERNAL_97001490_4_k_cu_6efd3a3e_238394cuda3std6ranges3__45__cpo9iter_moveE,@object
	.size		_ZN40_INTERNAL_97001490_4_k_cu_6efd3a3e_238394cuda3std6ranges3__45__cpo9iter_moveE,(_ZN40_INTERNAL_97001490_4_k_cu_6efd3a3e_238394cuda3std3__45__cpo5beginE - _ZN40_INTERNAL_97001490_4_k_cu_6efd3a3e_238394cuda3std6ranges3__45__cpo9iter_moveE)
_ZN40_INTERNAL_97001490_4_k_cu_6efd3a3e_238394cuda3std6ranges3__45__cpo9iter_moveE:
	.zero		1
	.type		_ZN40_INTERNAL_97001490_4_k_cu_6efd3a3e_238394cuda3std3__45__cpo5beginE,@object
	.size		_ZN40_INTERNAL_97001490_4_k_cu_6efd3a3e_238394cuda3std3__45__cpo5beginE,(_ZN40_INTERNAL_97001490_4_k_cu_6efd3a3e_238394cuda3std3__442_GLOBAL__N__97001490_4_k_cu_6efd3a3e_238396ignoreE - _ZN40_INTERNAL_97001490_4_k_cu_6efd3a3e_238394cuda3std3__45__cpo5beginE)
_ZN40_INTERNAL_97001490_4_k_cu_6efd3a3e_238394cuda3std3__45__cpo5beginE:
	.zero		1
	.type		_ZN40_INTERNAL_97001490_4_k_cu_6efd3a3e_238394cuda3std3__442_GLOBAL__N__97001490_4_k_cu_6efd3a3e_238396ignoreE,@object
	.size		_ZN40_INTERNAL_97001490_4_k_cu_6efd3a3e_238394cuda3std3__442_GLOBAL__N__97001490_4_k_cu_6efd3a3e_238396ignoreE,(_ZN40_INTERNAL_97001490_4_k_cu_6efd3a3e_238394cute7productE - _ZN40_INTERNAL_97001490_4_k_cu_6efd3a3e_238394cuda3std3__442_GLOBAL__N__97001490_4_k_cu_6efd3a3e_238396ignoreE)
_ZN40_INTERNAL_97001490_4_k_cu_6efd3a3e_238394cuda3std3__442_GLOBAL__N__97001490_4_k_cu_6efd3a3e_238396ignoreE:
	.zero		1
	.type		_ZN40_INTERNAL_97001490_4_k_cu_6efd3a3e_238394cute7productE,@object
	.size		_ZN40_INTERNAL_97001490_4_k_cu_6efd3a3e_238394cute7productE,(_ZN40_INTERNAL_97001490_4_k_cu_6efd3a3e_238394cuda3std3__45__cpo3endE - _ZN40_INTERNAL_97001490_4_k_cu_6efd3a3e_238394cute7productE)
_ZN40_INTERNAL_97001490_4_k_cu_6efd3a3e_238394cute7productE:
	.zero		1
	.type		_ZN40_INTERNAL_97001490_4_k_cu_6efd3a3e_238394cuda3std3__45__cpo3endE,@object
	.size		_ZN40_INTERNAL_97001490_4_k_cu_6efd3a3e_238394cuda3std3__45__cpo3endE,(_ZN40_INTERNAL_97001490_4_k_cu_6efd3a3e_238394cuda3std3__419piecewise_constructE - _ZN40_INTERNAL_97001490_4_k_cu_6efd3a3e_238394cuda3std3__45__cpo3endE)
_ZN40_INTERNAL_97001490_4_k_cu_6efd3a3e_238394cuda3std3__45__cpo3endE:
	.zero		1
	.type		_ZN40_INTERNAL_97001490_4_k_cu_6efd3a3e_238394cuda3std3__419piecewise_constructE,@object
	.size		_ZN40_INTERNAL_97001490_4_k_cu_6efd3a3e_238394cuda3std3__419piecewise_constructE,(_ZN40_INTERNAL_97001490_4_k_cu_6efd3a3e_238394cuda3std3__45__cpo4cendE - _ZN40_INTERNAL_97001490_4_k_cu_6efd3a3e_238394cuda3std3__419piecewise_constructE)
_ZN40_INTERNAL_97001490_4_k_cu_6efd3a3e_238394cuda3std3__419piecewise_constructE:
	.zero		1
	.type		_ZN40_INTERNAL_97001490_4_k_cu_6efd3a3e_238394cuda3std3__45__cpo4cendE,@object
	.size		_ZN40_INTERNAL_97001490_4_k_cu_6efd3a3e_238394cuda3std3__45__cpo4cendE,(_ZN40_INTERNAL_97001490_4_k_cu_6efd3a3e_238394cuda3std6ranges3__45__cpo4swapE - _ZN40_INTERNAL_97001490_4_k_cu_6efd3a3e_238394cuda3std3__45__cpo4cendE)
_ZN40_INTERNAL_97001490_4_k_cu_6efd3a3e_238394cuda3std3__45__cpo4cendE:
	.zero		1
	.type		_ZN40_INTERNAL_97001490_4_k_cu_6efd3a3e_238394cuda3std6ranges3__45__cpo4swapE,@object
	.size		_ZN40_INTERNAL_97001490_4_k_cu_6efd3a3e_238394cuda3std6ranges3__45__cpo4swapE,(.L_11 - _ZN40_INTERNAL_97001490_4_k_cu_6efd3a3e_238394cuda3std6ranges3__45__cpo4swapE)
_ZN40_INTERNAL_97001490_4_k_cu_6efd3a3e_238394cuda3std6ranges3__45__cpo4swapE:
	.zero		1
.L_11:


//--------------------- .nv.constant0._ZN7cutlass13device_kernelINS_4gemm6kernel13GemmUniversalIN4cute5tupleIJiiiiEEENS1_10collective13CollectiveMmaINS1_35MainloopSm100TmaUmmaWarpSpecializedILi5ELi2ELi2ENS5_IJNS4_1CILi8EEENSA_ILi1EEESC_EEEEENS5_IJNSA_ILi256EEESF_NSA_ILi128EEEEEENS_12float_e5m2_tENS5_IJlSC_lEEESI_SJ_NS4_8TiledMMAINS4_8MMA_AtomIJNS4_10MMA_TraitsINS4_25SM100_MMA_F8F6F4_2x1SM_SSEJSI_SI_fSF_SF_NS4_17integral_constantINS4_4UMMA5MajorELSQ_0EEESR_NSO_INSP_7ScaleInELSS_0EEEST_EEEEEENS4_6LayoutINS5_IJSC_SC_SC_EEENS5_IJNSA_ILi0EEESY_SY_EEEEENS5_IJNS4_10UnderscoreES11_S11_EEEEENS4_18SM100_TMA_2SM_LOADENS4_14ComposedLayoutINS4_7SwizzleILi3ELi4ELi3EEENS4_18smem_ptr_flag_bitsILi8EEENSW_INS5_IJSB_SG_EEENS5_IJSG_SC_EEEEEEEvNS4_8identityENS4_28SM100_TMA_2SM_LOAD_MULTICASTES1D_vS1E_EENS_8epilogue10collective18CollectiveEpilogueINS1H_23Sm100TmaWarpSpecializedILi4ELi2ELi64ELb0ELb0EEEJNS5_IJSG_SF_SG_EEENS5_IJNSW_ISG_SC_EENSW_INSA_ILi64EEESC_EEEEESI_SJ_SI_SJ_NS1H_6fusion15FusionCallbacksIS1L_NS1R_17LinearCombinationISI_fSI_fLNS_15FloatRoundStyleE2EEES1M_S1Q_JEEENS4_5SM1004TMEM4LOAD26SM100_TMEM_LOAD_32dp32b64xENS4_13SM90_TMA_LOADENS15_INS16_ILi2ELi4ELi3EEES19_NSW_INS5_IJSB_S1O_EEENS5_IJS1O_SC_EEEEEEENS4_39AutoVectorizingCopyWithAssumedAlignmentILi128EEENS4_14SM90_TMA_STOREES26_S28_S28_EEEvvEEEEvNT_6ParamsE --------------------------
	.section	.nv.constant0._ZN7cutlass13device_kernelINS_4gemm6kernel13GemmUniversalIN4cute5tupleIJiiiiEEENS1_10collective13CollectiveMmaINS1_35MainloopSm100TmaUmmaWarpSpecializedILi5ELi2ELi2ENS5_IJNS4_1CILi8EEENSA_ILi1EEESC_EEEEENS5_IJNSA_ILi256EEESF_NSA_ILi128EEEEEENS_12float_e5m2_tENS5_IJlSC_lEEESI_SJ_NS4_8TiledMMAINS4_8MMA_AtomIJNS4_10MMA_TraitsINS4_25SM100_MMA_F8F6F4_2x1SM_SSEJSI_SI_fSF_SF_NS4_17integral_constantINS4_4UMMA5MajorELSQ_0EEESR_NSO_INSP_7ScaleInELSS_0EEEST_EEEEEENS4_6LayoutINS5_IJSC_SC_SC_EEENS5_IJNSA_ILi0EEESY_SY_EEEEENS5_IJNS4_10UnderscoreES11_S11_EEEEENS4_18SM100_TMA_2SM_LOADENS4_14ComposedLayoutINS4_7SwizzleILi3ELi4ELi3EEENS4_18smem_ptr_flag_bitsILi8EEENSW_INS5_IJSB_SG_EEENS5_IJSG_SC_EEEEEEEvNS4_8identityENS4_28SM100_TMA_2SM_LOAD_MULTICASTES1D_vS1E_EENS_8epilogue10collective18CollectiveEpilogueINS1H_23Sm100TmaWarpSpecializedILi4ELi2ELi64ELb0ELb0EEEJNS5_IJSG_SF_SG_EEENS5_IJNSW_ISG_SC_EENSW_INSA_ILi64EEESC_EEEEESI_SJ_SI_SJ_NS1H_6fusion15FusionCallbacksIS1L_NS1R_17LinearCombinationISI_fSI_fLNS_15FloatRoundStyleE2EEES1M_S1Q_JEEENS4_5SM1004TMEM4LOAD26SM100_TMEM_LOAD_32dp32b64xENS4_13SM90_TMA_LOADENS15_INS16_ILi2ELi4ELi3EEES19_NSW_INS5_IJSB_S1O_EEENS5_IJS1O_SC_EEEEEEENS4_39AutoVectorizingCopyWithAssumedAlignmentILi128EEENS4_14SM90_TMA_STOREES26_S28_S28_EEEvvEEEEvNT_6ParamsE,"a",@progbits
	.sectionflags	@""
	.align	4
.nv.constant0._ZN7cutlass13device_kernelINS_4gemm6kernel13GemmUniversalIN4cute5tupleIJiiiiEEENS1_10collective13CollectiveMmaINS1_35MainloopSm100TmaUmmaWarpSpecializedILi5ELi2ELi2ENS5_IJNS4_1CILi8EEENSA_ILi1EEESC_EEEEENS5_IJNSA_ILi256EEESF_NSA_ILi128EEEEEENS_12float_e5m2_tENS5_IJlSC_lEEESI_SJ_NS4_8TiledMMAINS4_8MMA_AtomIJNS4_10MMA_TraitsINS4_25SM100_MMA_F8F6F4_2x1SM_SSEJSI_SI_fSF_SF_NS4_17integral_constantINS4_4UMMA5MajorELSQ_0EEESR_NSO_INSP_7ScaleInELSS_0EEEST_EEEEEENS4_6LayoutINS5_IJSC_SC_SC_EEENS5_IJNSA_ILi0EEESY_SY_EEEEENS5_IJNS4_10UnderscoreES11_S11_EEEEENS4_18SM100_TMA_2SM_LOADENS4_14ComposedLayoutINS4_7SwizzleILi3ELi4ELi3EEENS4_18smem_ptr_flag_bitsILi8EEENSW_INS5_IJSB_SG_EEENS5_IJSG_SC_EEEEEEEvNS4_8identityENS4_28SM100_TMA_2SM_LOAD_MULTICASTES1D_vS1E_EENS_8epilogue10collective18CollectiveEpilogueINS1H_23Sm100TmaWarpSpecializedILi4ELi2ELi64ELb0ELb0EEEJNS5_IJSG_SF_SG_EEENS5_IJNSW_ISG_SC_EENSW_INSA_ILi64EEESC_EEEEESI_SJ_SI_SJ_NS1H_6fusion15FusionCallbacksIS1L_NS1R_17LinearCombinationISI_fSI_fLNS_15FloatRoundStyleE2EEES1M_S1Q_JEEENS4_5SM1004TMEM4LOAD26SM100_TMEM_LOAD_32dp32b64xENS4_13SM90_TMA_LOADENS15_INS16_ILi2ELi4ELi3EEES19_NSW_INS5_IJSB_S1O_EEENS5_IJS1O_SC_EEEEEEENS4_39AutoVectorizingCopyWithAssumedAlignmentILi128EEENS4_14SM90_TMA_STOREES26_S28_S28_EEEvvEEEEvNT_6ParamsE:
	.zero		2944


//--------------------- SYMBOLS --------------------------

	.type		.nv.reservedSmem.offset0,@object
	.size		.nv.reservedSmem.offset0,0x4
	.type		.nv.reservedSmem.cap,@object
	.size		.nv.reservedSmem.cap,0x4
	.type		__assertfail,@function
